	.target	sm_100a

	.elftype	@"ET_EXEC"


//--------------------- .note.nv.tkinfo           --------------------------
	.section	.note.nv.tkinfo,"",@"SHT_NOTE"
	.sectionflags	@"SHF_NOTE_NV_TKINFO"
	.tkinfo
        /*0018*/ 	.word	0x00000002
        /*0030*/ 	.string	""
        /*0030*/ 	.string	"ptxas"
        /*0030*/ 	.string	"Cuda compilation tools, release 13.0, V13.0.88"
        /*0030*/ 	.string	"Build cuda_13.0.r13.0/compiler.36424714_0"
        /*0030*/ 	.string	"-arch sm_100a -m 64 "



//--------------------- .note.nv.cuinfo           --------------------------
	.section	.note.nv.cuinfo,"",@"SHT_NOTE"
	.sectionflags	@"SHF_NOTE_NV_CUINFO"
        /*0018*/ 	.short	0x0002
        /*001a*/ 	.short	0x0064
        /*001c*/ 	.short	0x0082
	.zero		2


//--------------------- .nv.info                  --------------------------
	.section	.nv.info,"",@"SHT_CUDA_INFO"
	.align	4


	//----- nvinfo : EIATTR_REGCOUNT
	.align		4
        /*0000*/ 	.byte	0x04, 0x2f
        /*0002*/ 	.short	(.L_19 - .L_18)
	.align		4
.L_18:
        /*0004*/ 	.word	index@(_ZN7cutlass13device_kernelINS_4gemm6kernel13GemmUniversalIN4cute5tupleIJiiiiEEENS1_10collective13CollectiveMmaINS1_35MainloopSm100TmaUmmaWarpSpecializedILi2ELi2ELi4ENS5_IJNS4_1CILi1EEESB_SB_EEEEENS5_IJNSA_ILi128EEESE_SE_EEENS_10bfloat16_tENS5_IJlSB_lEEESG_SH_NS4_8TiledMMAINS4_8MMA_AtomIJNS4_20SM100_MMA_F16BF16_SSISG_SG_fLi128ELi128ELNS4_4UMMA5MajorE0ELSM_0ELNSL_7ScaleInE0ELSN_0EEEEEENS4_6LayoutISC_NS5_IJNSA_ILi0EEESR_SR_EEEEENS5_IJNS4_10UnderscoreESU_SU_EEEEENS4_13SM90_TMA_LOADENS4_14ComposedLayoutINS4_7SwizzleILi3ELi4ELi3EEENS4_18smem_ptr_flag_bitsILi16EEENSQ_INS5_IJNSA_ILi8EEENSA_ILi64EEEEEENS5_IJS14_SB_EEEEEEEvNS4_8identityESX_S18_vS19_EENS_8epilogue10collective18CollectiveEpilogueINS1B_23Sm100TmaWarpSpecializedILi4ELi2ELi32ELb1ELb0EEEJSF_NS5_IJNSQ_ISE_SB_EENSQ_INSA_ILi32EEESB_EEEEESG_SH_SG_SH_NS1B_6fusion15FusionCallbacksIS1F_NS1K_17LinearCombinationISG_fSG_fLNS_15FloatRoundStyleE2EEESF_S1J_JEEENS4_5SM1004TMEM4LOAD26SM100_TMEM_LOAD_32dp32b32xESX_NSY_INSZ_ILi2ELi4ELi3EEES12_NSQ_INS5_IJS13_S1H_EEENS5_IJS1H_SB_EEEEEEENS4_39AutoVectorizingCopyWithAssumedAlignmentILi128EEENS4_14SM90_TMA_STOREES1Y_S20_S20_EEEvvEEEEvNT_6ParamsE)
        /*0008*/ 	.word	0x0000006e


	//----- nvinfo : EIATTR_FRAME_SIZE
	.align		4
.L_19:
        /*000c*/ 	.byte	0x04, 0x11
        /*000e*/ 	.short	(.L_21 - .L_20)
	.align		4
.L_20:
        /*0010*/ 	.word	index@($__internal_2_$__cuda_sm10x_tcgen05_guardrail_trap_unallocated_columns_being_dealloced)
        /*0014*/ 	.word	0x00000000


	//----- nvinfo : EIATTR_FRAME_SIZE
	.align		4
.L_21:
        /*0018*/ 	.byte	0x04, 0x11
        /*001a*/ 	.short	(.L_23 - .L_22)
	.align		4
.L_22:
        /*001c*/ 	.word	index@($__internal_1_$__cuda_sm10x_tcgen05_guardrail_trap_phase_invalid_during_alloc)
        /*0020*/ 	.word	0x00000000


	//----- nvinfo : EIATTR_FRAME_SIZE
	.align		4
.L_23:
        /*0024*/ 	.byte	0x04, 0x11
        /*0026*/ 	.short	(.L_25 - .L_24)
	.align		4
.L_24:
        /*0028*/ 	.word	index@($__internal_0_$__cuda_sm10x_tcgen05_guardrail_trap_col_being_dealloced_not_returned_by_alloc)
        /*002c*/ 	.word	0x00000000


	//----- nvinfo : EIATTR_FRAME_SIZE
	.align		4
.L_25:
        /*0030*/ 	.byte	0x04, 0x11
        /*0032*/ 	.short	(.L_27 - .L_26)
	.align		4
.L_26:
        /*0034*/ 	.word	index@(_ZN7cutlass13device_kernelINS_4gemm6kernel13GemmUniversalIN4cute5tupleIJiiiiEEENS1_10collective13CollectiveMmaINS1_35MainloopSm100TmaUmmaWarpSpecializedILi2ELi2ELi4ENS5_IJNS4_1CILi1EEESB_SB_EEEEENS5_IJNSA_ILi128EEESE_SE_EEENS_10bfloat16_tENS5_IJlSB_lEEESG_SH_NS4_8TiledMMAINS4_8MMA_AtomIJNS4_20SM100_MMA_F16BF16_SSISG_SG_fLi128ELi128ELNS4_4UMMA5MajorE0ELSM_0ELNSL_7ScaleInE0ELSN_0EEEEEENS4_6LayoutISC_NS5_IJNSA_ILi0EEESR_SR_EEEEENS5_IJNS4_10UnderscoreESU_SU_EEEEENS4_13SM90_TMA_LOADENS4_14ComposedLayoutINS4_7SwizzleILi3ELi4ELi3EEENS4_18smem_ptr_flag_bitsILi16EEENSQ_INS5_IJNSA_ILi8EEENSA_ILi64EEEEEENS5_IJS14_SB_EEEEEEEvNS4_8identityESX_S18_vS19_EENS_8epilogue10collective18CollectiveEpilogueINS1B_23Sm100TmaWarpSpecializedILi4ELi2ELi32ELb1ELb0EEEJSF_NS5_IJNSQ_ISE_SB_EENSQ_INSA_ILi32EEESB_EEEEESG_SH_SG_SH_NS1B_6fusion15FusionCallbacksIS1F_NS1K_17LinearCombinationISG_fSG_fLNS_15FloatRoundStyleE2EEESF_S1J_JEEENS4_5SM1004TMEM4LOAD26SM100_TMEM_LOAD_32dp32b32xESX_NSY_INSZ_ILi2ELi4ELi3EEES12_NSQ_INS5_IJS13_S1H_EEENS5_IJS1H_SB_EEEEEEENS4_39AutoVectorizingCopyWithAssumedAlignmentILi128EEENS4_14SM90_TMA_STOREES1Y_S20_S20_EEEvvEEEEvNT_6ParamsE)
        /*0038*/ 	.word	0x00000000


	//----- nvinfo : EIATTR_MIN_STACK_SIZE
	.align		4
.L_27:
        /*003c*/ 	.byte	0x04, 0x12
        /*003e*/ 	.short	(.L_29 - .L_28)
	.align		4
.L_28:
        /*0040*/ 	.word	index@(_ZN7cutlass13device_kernelINS_4gemm6kernel13GemmUniversalIN4cute5tupleIJiiiiEEENS1_10collective13CollectiveMmaINS1_35MainloopSm100TmaUmmaWarpSpecializedILi2ELi2ELi4ENS5_IJNS4_1CILi1EEESB_SB_EEEEENS5_IJNSA_ILi128EEESE_SE_EEENS_10bfloat16_tENS5_IJlSB_lEEESG_SH_NS4_8TiledMMAINS4_8MMA_AtomIJNS4_20SM100_MMA_F16BF16_SSISG_SG_fLi128ELi128ELNS4_4UMMA5MajorE0ELSM_0ELNSL_7ScaleInE0ELSN_0EEEEEENS4_6LayoutISC_NS5_IJNSA_ILi0EEESR_SR_EEEEENS5_IJNS4_10UnderscoreESU_SU_EEEEENS4_13SM90_TMA_LOADENS4_14ComposedLayoutINS4_7SwizzleILi3ELi4ELi3EEENS4_18smem_ptr_flag_bitsILi16EEENSQ_INS5_IJNSA_ILi8EEENSA_ILi64EEEEEENS5_IJS14_SB_EEEEEEEvNS4_8identityESX_S18_vS19_EENS_8epilogue10collective18CollectiveEpilogueINS1B_23Sm100TmaWarpSpecializedILi4ELi2ELi32ELb1ELb0EEEJSF_NS5_IJNSQ_ISE_SB_EENSQ_INSA_ILi32EEESB_EEEEESG_SH_SG_SH_NS1B_6fusion15FusionCallbacksIS1F_NS1K_17LinearCombinationISG_fSG_fLNS_15FloatRoundStyleE2EEESF_S1J_JEEENS4_5SM1004TMEM4LOAD26SM100_TMEM_LOAD_32dp32b32xESX_NSY_INSZ_ILi2ELi4ELi3EEES12_NSQ_INS5_IJS13_S1H_EEENS5_IJS1H_SB_EEEEEEENS4_39AutoVectorizingCopyWithAssumedAlignmentILi128EEENS4_14SM90_TMA_STOREES1Y_S20_S20_EEEvvEEEEvNT_6ParamsE)
        /*0044*/ 	.word	0x00000000
.L_29:


//--------------------- .nv.compat                --------------------------
	.section	.nv.compat,"",@"SHT_CUDA_COMPAT_INFO"
	.align	4
        /*0000*/ 	.byte	0x02, 0x09, 0x01, 0x00, 0x02, 0x02, 0x02, 0x00, 0x02, 0x05, 0x05, 0x00, 0x03, 0x07, 0x01, 0x01
        /*0010*/ 	.byte	0x02, 0x03, 0x01, 0x00, 0x02, 0x06, 0x01, 0x00, 0x04, 0x0b, 0x08, 0x00, 0x09, 0x00, 0x00, 0x00
        /*0020*/ 	.byte	0x00, 0x00, 0x00, 0x00


//--------------------- .nv.info._ZN7cutlass13device_kernelINS_4gemm6kernel13GemmUniversalIN4cute5tupleIJiiiiEEENS1_10collective13CollectiveMmaINS1_35MainloopSm100TmaUmmaWarpSpecializedILi2ELi2ELi4ENS5_IJNS4_1CILi1EEESB_SB_EEEEENS5_IJNSA_ILi128EEESE_SE_EEENS_10bfloat16_tENS5_IJlSB_lEEESG_SH_NS4_8TiledMMAINS4_8MMA_AtomIJNS4_20SM100_MMA_F16BF16_SSISG_SG_fLi128ELi128ELNS4_4UMMA5MajorE0ELSM_0ELNSL_7ScaleInE0ELSN_0EEEEEENS4_6LayoutISC_NS5_IJNSA_ILi0EEESR_SR_EEEEENS5_IJNS4_10UnderscoreESU_SU_EEEEENS4_13SM90_TMA_LOADENS4_14ComposedLayoutINS4_7SwizzleILi3ELi4ELi3EEENS4_18smem_ptr_flag_bitsILi16EEENSQ_INS5_IJNSA_ILi8EEENSA_ILi64EEEEEENS5_IJS14_SB_EEEEEEEvNS4_8identityESX_S18_vS19_EENS_8epilogue10collective18CollectiveEpilogueINS1B_23Sm100TmaWarpSpecializedILi4ELi2ELi32ELb1ELb0EEEJSF_NS5_IJNSQ_ISE_SB_EENSQ_INSA_ILi32EEESB_EEEEESG_SH_SG_SH_NS1B_6fusion15FusionCallbacksIS1F_NS1K_17LinearCombinationISG_fSG_fLNS_15FloatRoundStyleE2EEESF_S1J_JEEENS4_5SM1004TMEM4LOAD26SM100_TMEM_LOAD_32dp32b32xESX_NSY_INSZ_ILi2ELi4ELi3EEES12_NSQ_INS5_IJS13_S1H_EEENS5_IJS1H_SB_EEEEEEENS4_39AutoVectorizingCopyWithAssumedAlignmentILi128EEENS4_14SM90_TMA_STOREES1Y_S20_S20_EEEvvEEEEvNT_6ParamsE --------------------------
	.section	.nv.info._ZN7cutlass13device_kernelINS_4gemm6kernel13GemmUniversalIN4cute5tupleIJiiiiEEENS1_10collective13CollectiveMmaINS1_35MainloopSm100TmaUmmaWarpSpecializedILi2ELi2ELi4ENS5_IJNS4_1CILi1EEESB_SB_EEEEENS5_IJNSA_ILi128EEESE_SE_EEENS_10bfloat16_tENS5_IJlSB_lEEESG_SH_NS4_8TiledMMAINS4_8MMA_AtomIJNS4_20SM100_MMA_F16BF16_SSISG_SG_fLi128ELi128ELNS4_4UMMA5MajorE0ELSM_0ELNSL_7ScaleInE0ELSN_0EEEEEENS4_6LayoutISC_NS5_IJNSA_ILi0EEESR_SR_EEEEENS5_IJNS4_10UnderscoreESU_SU_EEEEENS4_13SM90_TMA_LOADENS4_14ComposedLayoutINS4_7SwizzleILi3ELi4ELi3EEENS4_18smem_ptr_flag_bitsILi16EEENSQ_INS5_IJNSA_ILi8EEENSA_ILi64EEEEEENS5_IJS14_SB_EEEEEEEvNS4_8identityESX_S18_vS19_EENS_8epilogue10collective18CollectiveEpilogueINS1B_23Sm100TmaWarpSpecializedILi4ELi2ELi32ELb1ELb0EEEJSF_NS5_IJNSQ_ISE_SB_EENSQ_INSA_ILi32EEESB_EEEEESG_SH_SG_SH_NS1B_6fusion15FusionCallbacksIS1F_NS1K_17LinearCombinationISG_fSG_fLNS_15FloatRoundStyleE2EEESF_S1J_JEEENS4_5SM1004TMEM4LOAD26SM100_TMEM_LOAD_32dp32b32xESX_NSY_INSZ_ILi2ELi4ELi3EEES12_NSQ_INS5_IJS13_S1H_EEENS5_IJS1H_SB_EEEEEEENS4_39AutoVectorizingCopyWithAssumedAlignmentILi128EEENS4_14SM90_TMA_STOREES1Y_S20_S20_EEEvvEEEEvNT_6ParamsE,"",@"SHT_CUDA_INFO"
	.sectionflags	@""
	.align	4


	//----- nvinfo : EIATTR_CUDA_API_VERSION
	.align		4
        /*0000*/ 	.byte	0x04, 0x37
        /*0002*/ 	.short	(.L_31 - .L_30)
.L_30:
        /*0004*/ 	.word	0x00000082


	//----- nvinfo : EIATTR_KPARAM_INFO
	.align		4
.L_31:
        /*0008*/ 	.byte	0x04, 0x17
        /*000a*/ 	.short	(.L_33 - .L_32)
.L_32:
        /*000c*/ 	.word	0x00000000
        /*0010*/ 	.short	0x0000
        /*0012*/ 	.short	0x0000
        /*0014*/ 	.byte	0x00, 0xf0, 0x01, 0x20


	//----- nvinfo : EIATTR_AT_ENTRY_FRAGMENTS
	.align		4
.L_33:
        /*0018*/ 	.byte	0x04, 0x4f
        /*001a*/ 	.short	(.L_35 - .L_34)


	//   ....[0]....
.L_34:
        /*001c*/ 	.word	0x00000006


	//----- nvinfo : EIATTR_RESERVED_SMEM_USED
	.align		4
.L_35:
        /*0020*/ 	.byte	0x01, 0x41
	.zero		2


	//----- nvinfo : EIATTR_SPARSE_MMA_MASK
	.align		4
        /*0024*/ 	.byte	0x03, 0x50
        /*0026*/ 	.short	0x0000


	//----- nvinfo : EIATTR_TCGEN05_1CTA_USED
	.align		4
        /*0028*/ 	.byte	0x01, 0x51
	.zero		2


	//----- nvinfo : EIATTR_MAXREG_COUNT
	.align		4
        /*002c*/ 	.byte	0x03, 0x1b
        /*002e*/ 	.short	0x00ff


	//----- nvinfo : EIATTR_NUM_BARRIERS
	.align		4
        /*0030*/ 	.byte	0x02, 0x4c
        /*0032*/ 	.byte	0x07
	.zero		1


	//----- nvinfo : EIATTR_EXTERNS
	.align		4
        /*0034*/ 	.byte	0x04, 0x0f
        /*0036*/ 	.short	(.L_37 - .L_36)


	//   ....[0]....
	.align		4
.L_36:
        /*0038*/ 	.word	index@(__assertfail)


	//----- nvinfo : EIATTR_MERCURY_ISA_VERSION
	.align		4
.L_37:
        /*003c*/ 	.byte	0x03, 0x5f
        /*003e*/ 	.short	0x0101


	//----- nvinfo : EIATTR_INT_WARP_WIDE_INSTR_OFFSETS
	.align		4
        /*0040*/ 	.byte	0x04, 0x31
        /*0042*/ 	.short	(.L_39 - .L_38)


	//   ....[0]....
.L_38:
        /*0044*/ 	.word	0x00001ee0


	//   ....[1]....
        /*0048*/ 	.word	0x000039c0


	//   ....[2]....
        /*004c*/ 	.word	0x000039f0


	//   ....[3]....
        /*0050*/ 	.word	0x00003a40


	//   ....[4]....
        /*0054*/ 	.word	0x00004360


	//   ....[5]....
        /*0058*/ 	.word	0x000043c0


	//   ....[6]....
        /*005c*/ 	.word	0x000044a0


	//   ....[7]....
        /*0060*/ 	.word	0x00004510


	//   ....[8]....
        /*0064*/ 	.word	0x00004620


	//   ....[9]....
        /*0068*/ 	.word	0x000046b0


	//   ....[10]....
        /*006c*/ 	.word	0x00004880


	//   ....[11]....
        /*0070*/ 	.word	0x000049e0


	//----- nvinfo : EIATTR_COOP_GROUP_MASK_REGIDS
	.align		4
.L_39:
        /*0074*/ 	.byte	0x04, 0x29
        /*0076*/ 	.short	(.L_41 - .L_40)


	//   ....[0]....
.L_40:
        /*0078*/ 	.word	0xffffffff


	//   ....[1]....
        /*007c*/ 	.word	0xffffffff


	//   ....[2]....
        /*0080*/ 	.word	0xffffffff


	//   ....[3]....
        /*0084*/ 	.word	0xffffffff


	//   ....[4]....
        /*0088*/ 	.word	0xffffffff


	//   ....[5]....
        /*008c*/ 	.word	0xffffffff


	//   ....[6]....
        /*0090*/ 	.word	0xffffffff


	//   ....[7]....
        /*0094*/ 	.word	0xffffffff


	//   ....[8]....
        /*0098*/ 	.word	0xffffffff


	//   ....[9]....
        /*009c*/ 	.word	0xffffffff


	//   ....[10]....
        /*00a0*/ 	.word	0xffffffff


	//   ....[11]....
        /*00a4*/ 	.word	0xffffffff


	//   ....[12]....
        /*00a8*/ 	.word	0xffffffff


	//----- nvinfo : EIATTR_COOP_GROUP_INSTR_OFFSETS
	.align		4
.L_41:
        /*00ac*/ 	.byte	0x04, 0x28
        /*00ae*/ 	.short	(.L_43 - .L_42)


	//   ....[0]....
.L_42:
        /*00b0*/ 	.word	0x00000090


	//   ....[1]....
        /*00b4*/ 	.word	0x000004d0


	//   ....[2]....
        /*00b8*/ 	.word	0x00000600


	//   ....[3]....
        /*00bc*/ 	.word	0x000007a0


	//   ....[4]....
        /*00c0*/ 	.word	0x000008a0


	//   ....[5]....
        /*00c4*/ 	.word	0x00000a10


	//   ....[6]....
        /*00c8*/ 	.word	0x00000bb0


	//   ....[7]....
        /*00cc*/ 	.word	0x00001dc0


	//   ....[8]....
        /*00d0*/ 	.word	0x00002a80


	//   ....[9]....
        /*00d4*/ 	.word	0x00002c90


	//   ....[10]....
        /*00d8*/ 	.word	0x00002cc0


	//   ....[11]....
        /*00dc*/ 	.word	0x000038b0


	//   ....[12]....
        /*00e0*/ 	.word	0x00003ae0


	//----- nvinfo : EIATTR_VRC_CTA_INIT_COUNT
	.align		4
.L_43:
        /*00e4*/ 	.byte	0x02, 0x4a
        /*00e6*/ 	.byte	0x80
	.zero		1


	//----- nvinfo : EIATTR_SYSCALL_OFFSETS
	.align		4
        /*00e8*/ 	.byte	0x04, 0x46
        /*00ea*/ 	.short	(.L_45 - .L_44)


	//   ....[0]....
.L_44:
        /*00ec*/ 	.word	0x00005460


	//   ....[1]....
        /*00f0*/ 	.word	0x00005550


	//   ....[2]....
        /*00f4*/ 	.word	0x00005cc0


	//   ....[3]....
        /*00f8*/ 	.word	0x00006940


	//   ....[4]....
        /*00fc*/ 	.word	0x00007590


	//   ....[5]....
        /*0100*/ 	.word	0x000081e0


	//----- nvinfo : EIATTR_MBARRIER_INSTR_OFFSETS
	.align		4
.L_45:
        /*0104*/ 	.byte	0x04, 0x39
        /*0106*/ 	.short	(.L_47 - .L_46)


	//   ....[0]....
.L_46:
        /*0108*/ 	.word	0x000005b0
        /*010c*/ 	.word	0x000000ff
        /*0110*/ 	.word	0x00000000
        /*0114*/ 	.short	0x0100
        /*0116*/ 	.byte	0x05
	.zero		1


	//   ....[1]....
        /*0118*/ 	.word	0x000005c0
        /*011c*/ 	.word	0x000000ff
        /*0120*/ 	.word	0x00000010
        /*0124*/ 	.short	0x0100
        /*0126*/ 	.byte	0x05
	.zero		1


	//   ....[2]....
        /*0128*/ 	.word	0x000005d0
        /*012c*/ 	.word	0x000000ff
        /*0130*/ 	.word	0x00000008
        /*0134*/ 	.short	0x0100
        /*0136*/ 	.byte	0x05
	.zero		1


	//   ....[3]....
        /*0138*/ 	.word	0x000005e0
        /*013c*/ 	.word	0x000000ff
        /*0140*/ 	.word	0x00000018
        /*0144*/ 	.short	0x0100
        /*0146*/ 	.byte	0x05
	.zero		1


	//   ....[4]....
        /*0148*/ 	.word	0x00000710
        /*014c*/ 	.word	0x000000ff
        /*0150*/ 	.word	0x00000020
        /*0154*/ 	.short	0x0100
        /*0156*/ 	.byte	0x07
	.zero		1


	//   ....[5]....
        /*0158*/ 	.word	0x00000720
        /*015c*/ 	.word	0x000000ff
        /*0160*/ 	.word	0x00000040
        /*0164*/ 	.short	0x0100
        /*0166*/ 	.byte	0x07
	.zero		1


	//   ....[6]....
        /*0168*/ 	.word	0x00000730
        /*016c*/ 	.word	0x000000ff
        /*0170*/ 	.word	0x00000028
        /*0174*/ 	.short	0x0100
        /*0176*/ 	.byte	0x07
	.zero		1


	//   ....[7]....
        /*0178*/ 	.word	0x00000740
        /*017c*/ 	.word	0x000000ff
        /*0180*/ 	.word	0x00000048
        /*0184*/ 	.short	0x0100
        /*0186*/ 	.byte	0x07
	.zero		1


	//   ....[8]....
        /*0188*/ 	.word	0x00000750
        /*018c*/ 	.word	0x000000ff
        /*0190*/ 	.word	0x00000030
        /*0194*/ 	.short	0x0100
        /*0196*/ 	.byte	0x07
	.zero		1


	//   ....[9]....
        /*0198*/ 	.word	0x00000760
        /*019c*/ 	.word	0x000000ff
        /*01a0*/ 	.word	0x00000050
        /*01a4*/ 	.short	0x0100
        /*01a6*/ 	.byte	0x07
	.zero		1


	//   ....[10]....
        /*01a8*/ 	.word	0x00000770
        /*01ac*/ 	.word	0x000000ff
        /*01b0*/ 	.word	0x00000038
        /*01b4*/ 	.short	0x0100
        /*01b6*/ 	.byte	0x07
	.zero		1


	//   ....[11]....
        /*01b8*/ 	.word	0x00000780
        /*01bc*/ 	.word	0x000000ff
        /*01c0*/ 	.word	0x00000058
        /*01c4*/ 	.short	0x0100
        /*01c6*/ 	.byte	0x07
	.zero		1


	//   ....[12]....
        /*01c8*/ 	.word	0x00000870
        /*01cc*/ 	.word	0x000000ff
        /*01d0*/ 	.word	0x00000060
        /*01d4*/ 	.short	0x0100
        /*01d6*/ 	.byte	0x05
	.zero		1


	//   ....[13]....
        /*01d8*/ 	.word	0x00000880
        /*01dc*/ 	.word	0x000000ff
        /*01e0*/ 	.word	0x00000068
        /*01e4*/ 	.short	0x0100
        /*01e6*/ 	.byte	0x05
	.zero		1


	//   ....[14]....
        /*01e8*/ 	.word	0x000009c0
        /*01ec*/ 	.word	0x000000ff
        /*01f0*/ 	.word	0x00000070
        /*01f4*/ 	.short	0x0100
        /*01f6*/ 	.byte	0x05
	.zero		1


	//   ....[15]....
        /*01f8*/ 	.word	0x000009d0
        /*01fc*/ 	.word	0x000000ff
        /*0200*/ 	.word	0x00000080
        /*0204*/ 	.short	0x0100
        /*0206*/ 	.byte	0x05
	.zero		1


	//   ....[16]....
        /*0208*/ 	.word	0x000009e0
        /*020c*/ 	.word	0x000000ff
        /*0210*/ 	.word	0x00000078
        /*0214*/ 	.short	0x0100
        /*0216*/ 	.byte	0x05
	.zero		1


	//   ....[17]....
        /*0218*/ 	.word	0x000009f0
        /*021c*/ 	.word	0x000000ff
        /*0220*/ 	.word	0x00000088
        /*0224*/ 	.short	0x0100
        /*0226*/ 	.byte	0x05
	.zero		1


	//   ....[18]....
        /*0228*/ 	.word	0x00000b20
        /*022c*/ 	.word	0x000000ff
        /*0230*/ 	.word	0x00000090
        /*0234*/ 	.short	0x0100
        /*0236*/ 	.byte	0x07
	.zero		1


	//   ....[19]....
        /*0238*/ 	.word	0x00000b30
        /*023c*/ 	.word	0x000000ff
        /*0240*/ 	.word	0x000000b0
        /*0244*/ 	.short	0x0100
        /*0246*/ 	.byte	0x07
	.zero		1


	//   ....[20]....
        /*0248*/ 	.word	0x00000b40
        /*024c*/ 	.word	0x000000ff
        /*0250*/ 	.word	0x00000098
        /*0254*/ 	.short	0x0100
        /*0256*/ 	.byte	0x07
	.zero		1


	//   ....[21]....
        /*0258*/ 	.word	0x00000b50
        /*025c*/ 	.word	0x000000ff
        /*0260*/ 	.word	0x000000b8
        /*0264*/ 	.short	0x0100
        /*0266*/ 	.byte	0x07
	.zero		1


	//   ....[22]....
        /*0268*/ 	.word	0x00000b60
        /*026c*/ 	.word	0x000000ff
        /*0270*/ 	.word	0x000000a0
        /*0274*/ 	.short	0x0100
        /*0276*/ 	.byte	0x07
	.zero		1


	//   ....[23]....
        /*0278*/ 	.word	0x00000b70
        /*027c*/ 	.word	0x000000ff
        /*0280*/ 	.word	0x000000c0
        /*0284*/ 	.short	0x0100
        /*0286*/ 	.byte	0x07
	.zero		1


	//   ....[24]....
        /*0288*/ 	.word	0x00000b80
        /*028c*/ 	.word	0x000000ff
        /*0290*/ 	.word	0x000000a8
        /*0294*/ 	.short	0x0100
        /*0296*/ 	.byte	0x07
	.zero		1


	//   ....[25]....
        /*0298*/ 	.word	0x00000b90
        /*029c*/ 	.word	0x000000ff
        /*02a0*/ 	.word	0x000000c8
        /*02a4*/ 	.short	0x0100
        /*02a6*/ 	.byte	0x07
	.zero		1


	//   ....[26]....
        /*02a8*/ 	.word	0x00000c80
        /*02ac*/ 	.word	0x000000ff
        /*02b0*/ 	.word	0x000000d0
        /*02b4*/ 	.short	0x0100
        /*02b6*/ 	.byte	0x05
	.zero		1


	//   ....[27]....
        /*02b8*/ 	.word	0x00000c90
        /*02bc*/ 	.word	0x000000ff
        /*02c0*/ 	.word	0x000000e0
        /*02c4*/ 	.short	0x0100
        /*02c6*/ 	.byte	0x05
	.zero		1


	//   ....[28]....
        /*02c8*/ 	.word	0x00000ca0
        /*02cc*/ 	.word	0x000000ff
        /*02d0*/ 	.word	0x000000d8
        /*02d4*/ 	.short	0x0100
        /*02d6*/ 	.byte	0x05
	.zero		1


	//   ....[29]....
        /*02d8*/ 	.word	0x00000cb0
        /*02dc*/ 	.word	0x000000ff
        /*02e0*/ 	.word	0x000000e8
        /*02e4*/ 	.short	0x0100
        /*02e6*/ 	.byte	0x05
	.zero		1


	//   ....[30]....
        /*02e8*/ 	.word	0x00001580
        /*02ec*/ 	.word	0x00000002
        /*02f0*/ 	.word	0x000000e0
        /*02f4*/ 	.short	0x010a
        /*02f6*/ 	.byte	0xff
	.zero		1


	//   ....[31]....
        /*02f8*/ 	.word	0x000015b0
        /*02fc*/ 	.word	0x00000002
        /*0300*/ 	.word	0x000000d0
        /*0304*/ 	.short	0x0101
        /*0306*/ 	.byte	0xff
	.zero		1


	//   ....[32]....
        /*0308*/ 	.word	0x00001680
        /*030c*/ 	.word	0x000000ff
        /*0310*/ 	.word	0x00000010
        /*0314*/ 	.short	0x010a
        /*0316*/ 	.byte	0x08
	.zero		1


	//   ....[33]....
        /*0318*/ 	.word	0x00001720
        /*031c*/ 	.word	0x000000ff
        /*0320*/ 	.word	0x00000010
        /*0324*/ 	.short	0x010a
        /*0326*/ 	.byte	0x21
	.zero		1


	//   ....[34]....
        /*0328*/ 	.word	0x00001870
        /*032c*/ 	.word	0x000000ff
        /*0330*/ 	.word	0x00000010
        /*0334*/ 	.short	0x010a
        /*0336*/ 	.byte	0x08
	.zero		1


	//   ....[35]....
        /*0338*/ 	.word	0x00001a30
        /*033c*/ 	.word	0x000000ff
        /*0340*/ 	.word	0x00000068
        /*0344*/ 	.short	0x0101
        /*0346*/ 	.byte	0x04
	.zero		1


	//   ....[36]....
        /*0348*/ 	.word	0x00001a50
        /*034c*/ 	.word	0x000000ff
        /*0350*/ 	.word	0x00000010
        /*0354*/ 	.short	0x010a
        /*0356*/ 	.byte	0x08
	.zero		1


	//   ....[37]....
        /*0358*/ 	.word	0x00001ad0
        /*035c*/ 	.word	0x000000ff
        /*0360*/ 	.word	0x00000010
        /*0364*/ 	.short	0x010a
        /*0366*/ 	.byte	0x21
	.zero		1


	//   ....[38]....
        /*0368*/ 	.word	0x00001c20
        /*036c*/ 	.word	0x000000ff
        /*0370*/ 	.word	0x00000010
        /*0374*/ 	.short	0x010a
        /*0376*/ 	.byte	0x08
	.zero		1


	//   ....[39]....
        /*0378*/ 	.word	0x00001df0
        /*037c*/ 	.word	0x00000002
        /*0380*/ 	.word	0x00000070
        /*0384*/ 	.short	0x010a
        /*0386*/ 	.byte	0xff
	.zero		1


	//   ....[40]....
        /*0388*/ 	.word	0x00001eb0
        /*038c*/ 	.word	0x00000002
        /*0390*/ 	.word	0x00000000
        /*0394*/ 	.short	0x0101
        /*0396*/ 	.byte	0xff
	.zero		1


	//   ....[41]....
        /*0398*/ 	.word	0x00002410
        /*039c*/ 	.word	0x000000ff
        /*03a0*/ 	.word	0x00000000
        /*03a4*/ 	.short	0x010a
        /*03a6*/ 	.byte	0x04
	.zero		1


	//   ....[42]....
        /*03a8*/ 	.word	0x000024b0
        /*03ac*/ 	.word	0x00000000
        /*03b0*/ 	.word	0x00000000
        /*03b4*/ 	.short	0x010a
        /*03b6*/ 	.byte	0xff
	.zero		1


	//   ....[43]....
        /*03b8*/ 	.word	0x000025d0
        /*03bc*/ 	.word	0x00000000
        /*03c0*/ 	.word	0x000000d0
        /*03c4*/ 	.short	0x010a
        /*03c6*/ 	.byte	0xff
	.zero		1


	//   ....[44]....
        /*03c8*/ 	.word	0x00002640
        /*03cc*/ 	.word	0x00000000
        /*03d0*/ 	.word	0x00000000
        /*03d4*/ 	.short	0x0101
        /*03d6*/ 	.byte	0xff
	.zero		1


	//   ....[45]....
        /*03d8*/ 	.word	0x00002660
        /*03dc*/ 	.word	0x000000ff
        /*03e0*/ 	.word	0x00000080
        /*03e4*/ 	.short	0x010a
        /*03e6*/ 	.byte	0x05
	.zero		1


	//   ....[46]....
        /*03e8*/ 	.word	0x00002780
        /*03ec*/ 	.word	0x00000000
        /*03f0*/ 	.word	0x00000070
        /*03f4*/ 	.short	0x010a
        /*03f6*/ 	.byte	0xff
	.zero		1


	//   ....[47]....
        /*03f8*/ 	.word	0x00002880
        /*03fc*/ 	.word	0x00000000
        /*0400*/ 	.word	0x00000000
        /*0404*/ 	.short	0x0101
        /*0406*/ 	.byte	0xff
	.zero		1


	//   ....[48]....
        /*0408*/ 	.word	0x00002910
        /*040c*/ 	.word	0x000000ff
        /*0410*/ 	.word	0x00000080
        /*0414*/ 	.short	0x0106
        /*0416*/ 	.byte	0x05
	.zero		1


	//   ....[49]....
        /*0418*/ 	.word	0x00002930
        /*041c*/ 	.word	0x000000ff
        /*0420*/ 	.word	0x00000080
        /*0424*/ 	.short	0x010a
        /*0426*/ 	.byte	0x05
	.zero		1


	//   ....[50]....
        /*0428*/ 	.word	0x000029c0
        /*042c*/ 	.word	0x000000ff
        /*0430*/ 	.word	0x00000080
        /*0434*/ 	.short	0x0106
        /*0436*/ 	.byte	0x04
	.zero		1


	//   ....[51]....
        /*0438*/ 	.word	0x00002a00
        /*043c*/ 	.word	0x00000000
        /*0440*/ 	.word	0x00000080
        /*0444*/ 	.short	0x010a
        /*0446*/ 	.byte	0xff
	.zero		1


	//   ....[52]....
        /*0448*/ 	.word	0x00002fc0
        /*044c*/ 	.word	0x00000000
        /*0450*/ 	.word	0x00000070
        /*0454*/ 	.short	0x010a
        /*0456*/ 	.byte	0xff
	.zero		1


	//   ....[53]....
        /*0458*/ 	.word	0x000030c0
        /*045c*/ 	.word	0x00000003
        /*0460*/ 	.word	0x00000000
        /*0464*/ 	.short	0x0101
        /*0466*/ 	.byte	0xff
	.zero		1


	//   ....[54]....
        /*0468*/ 	.word	0x000030d0
        /*046c*/ 	.word	0x000000ff
        /*0470*/ 	.word	0x00000000
        /*0474*/ 	.short	0x010a
        /*0476*/ 	.byte	0x07
	.zero		1


	//   ....[55]....
        /*0478*/ 	.word	0x00003100
        /*047c*/ 	.word	0x000000ff
        /*0480*/ 	.word	0x000000b0
        /*0484*/ 	.short	0x010a
        /*0486*/ 	.byte	0x06
	.zero		1


	//   ....[56]....
        /*0488*/ 	.word	0x000031d0
        /*048c*/ 	.word	0x000000ff
        /*0490*/ 	.word	0x00000000
        /*0494*/ 	.short	0x010a
        /*0496*/ 	.byte	0x0b
	.zero		1


	//   ....[57]....
        /*0498*/ 	.word	0x00003300
        /*049c*/ 	.word	0x000000ff
        /*04a0*/ 	.word	0x00000000
        /*04a4*/ 	.short	0x010a
        /*04a6*/ 	.byte	0x22
	.zero		1


	//   ....[58]....
        /*04a8*/ 	.word	0x000036e0
        /*04ac*/ 	.word	0x000000ff
        /*04b0*/ 	.word	0x00000000
        /*04b4*/ 	.short	0x010a
        /*04b6*/ 	.byte	0x06
	.zero		1


	//   ....[59]....
        /*04b8*/ 	.word	0x00003770
        /*04bc*/ 	.word	0x000000ff
        /*04c0*/ 	.word	0x00000000
        /*04c4*/ 	.short	0x010a
        /*04c6*/ 	.byte	0x06
	.zero		1


	//   ....[60]....
        /*04c8*/ 	.word	0x00003800
        /*04cc*/ 	.word	0x000000ff
        /*04d0*/ 	.word	0x00000000
        /*04d4*/ 	.short	0x010a
        /*04d6*/ 	.byte	0x06
	.zero		1


	//   ....[61]....
        /*04d8*/ 	.word	0x00003890
        /*04dc*/ 	.word	0x000000ff
        /*04e0*/ 	.word	0x00000000
        /*04e4*/ 	.short	0x010a
        /*04e6*/ 	.byte	0x07
	.zero		1


	//   ....[62]....
        /*04e8*/ 	.word	0x00003d10
        /*04ec*/ 	.word	0x00000000
        /*04f0*/ 	.word	0x00000070
        /*04f4*/ 	.short	0x010a
        /*04f6*/ 	.byte	0xff
	.zero		1


	//   ....[63]....
        /*04f8*/ 	.word	0x00003dd0
        /*04fc*/ 	.word	0x00000000
        /*0500*/ 	.word	0x00000000
        /*0504*/ 	.short	0x0101
        /*0506*/ 	.byte	0xff
	.zero		1


	//   ....[64]....
        /*0508*/ 	.word	0x000040f0
        /*050c*/ 	.word	0x000000ff
        /*0510*/ 	.word	0x00000068
        /*0514*/ 	.short	0x010a
        /*0516*/ 	.byte	0x07
	.zero		1


	//   ....[65]....
        /*0518*/ 	.word	0x000042e0
        /*051c*/ 	.word	0x000000ff
        /*0520*/ 	.word	0x00000040
        /*0524*/ 	.short	0x010a
        /*0526*/ 	.byte	0x07
	.zero		1


	//   ....[66]....
        /*0528*/ 	.word	0x00004450
        /*052c*/ 	.word	0x000000ff
        /*0530*/ 	.word	0x00000020
        /*0534*/ 	.short	0x010b
        /*0536*/ 	.byte	0x07
	.zero		1


	//   ....[67]....
        /*0538*/ 	.word	0x00004460
        /*053c*/ 	.word	0x000000ff
        /*0540*/ 	.word	0x00000000
        /*0544*/ 	.short	0x0101
        /*0546*/ 	.byte	0x08
	.zero		1


	//   ....[68]....
        /*0548*/ 	.word	0x00004470
        /*054c*/ 	.word	0x000000ff
        /*0550*/ 	.word	0x00000048
        /*0554*/ 	.short	0x010a
        /*0556*/ 	.byte	0x07
	.zero		1


	//   ....[69]....
        /*0558*/ 	.word	0x000045c0
        /*055c*/ 	.word	0x000000ff
        /*0560*/ 	.word	0x00000028
        /*0564*/ 	.short	0x010b
        /*0566*/ 	.byte	0x07
	.zero		1


	//   ....[70]....
        /*0568*/ 	.word	0x000045d0
        /*056c*/ 	.word	0x000000ff
        /*0570*/ 	.word	0x00000000
        /*0574*/ 	.short	0x0101
        /*0576*/ 	.byte	0x08
	.zero		1


	//   ....[71]....
        /*0578*/ 	.word	0x000045e0
        /*057c*/ 	.word	0x000000ff
        /*0580*/ 	.word	0x00000050
        /*0584*/ 	.short	0x010a
        /*0586*/ 	.byte	0x07
	.zero		1


	//   ....[72]....
        /*0588*/ 	.word	0x00004760
        /*058c*/ 	.word	0x000000ff
        /*0590*/ 	.word	0x00000030
        /*0594*/ 	.short	0x010b
        /*0596*/ 	.byte	0x07
	.zero		1


	//   ....[73]....
        /*0598*/ 	.word	0x000047a0
        /*059c*/ 	.word	0x000000ff
        /*05a0*/ 	.word	0x00000000
        /*05a4*/ 	.short	0x0101
        /*05a6*/ 	.byte	0x08
	.zero		1


	//   ....[74]....
        /*05a8*/ 	.word	0x000047e0
        /*05ac*/ 	.word	0x000000ff
        /*05b0*/ 	.word	0x00000058
        /*05b4*/ 	.short	0x010a
        /*05b6*/ 	.byte	0x07
	.zero		1


	//   ....[75]....
        /*05b8*/ 	.word	0x00004a20
        /*05bc*/ 	.word	0x000000ff
        /*05c0*/ 	.word	0x00000038
        /*05c4*/ 	.short	0x010b
        /*05c6*/ 	.byte	0x07
	.zero		1


	//   ....[76]....
        /*05c8*/ 	.word	0x00004a40
        /*05cc*/ 	.word	0x000000ff
        /*05d0*/ 	.word	0x00000000
        /*05d4*/ 	.short	0x0101
        /*05d6*/ 	.byte	0x0d
	.zero		1


	//   ....[77]....
        /*05d8*/ 	.word	0x00004a70
        /*05dc*/ 	.word	0x000000ff
        /*05e0*/ 	.word	0x00000040
        /*05e4*/ 	.short	0x010a
        /*05e6*/ 	.byte	0x07
	.zero		1


	//   ....[78]....
        /*05e8*/ 	.word	0x00004a90
        /*05ec*/ 	.word	0x000000ff
        /*05f0*/ 	.word	0x00000048
        /*05f4*/ 	.short	0x010a
        /*05f6*/ 	.byte	0x07
	.zero		1


	//   ....[79]....
        /*05f8*/ 	.word	0x00004ab0
        /*05fc*/ 	.word	0x000000ff
        /*0600*/ 	.word	0x00000050
        /*0604*/ 	.short	0x010a
        /*0606*/ 	.byte	0x07
	.zero		1


	//   ....[80]....
        /*0608*/ 	.word	0x00004af0
        /*060c*/ 	.word	0x00000000
        /*0610*/ 	.word	0x00000058
        /*0614*/ 	.short	0x010a
        /*0616*/ 	.byte	0xff
	.zero		1


	//   ....[81]....
        /*0618*/ 	.word	0x00004e20
        /*061c*/ 	.word	0x00000000
        /*0620*/ 	.word	0x00000070
        /*0624*/ 	.short	0x010a
        /*0626*/ 	.byte	0xff
	.zero		1


	//   ....[82]....
        /*0628*/ 	.word	0x00004f30
        /*062c*/ 	.word	0x00000000
        /*0630*/ 	.word	0x00000000
        /*0634*/ 	.short	0x0101
        /*0636*/ 	.byte	0xff
	.zero		1


	//   ....[83]....
        /*0638*/ 	.word	0x00005980
        /*063c*/ 	.word	0x000000ff
        /*0640*/ 	.word	0x00000020
        /*0644*/ 	.short	0x010a
        /*0646*/ 	.byte	0x30
	.zero		1


	//   ....[84]....
        /*0648*/ 	.word	0x000059c0
        /*064c*/ 	.word	0x00000040
        /*0650*/ 	.word	0x00000090
        /*0654*/ 	.short	0x010a
        /*0656*/ 	.byte	0xff
	.zero		1


	//   ....[85]....
        /*0658*/ 	.word	0x00005ab0
        /*065c*/ 	.word	0x000000ff
        /*0660*/ 	.word	0x00000020
        /*0664*/ 	.short	0x010a
        /*0666*/ 	.byte	0x30
	.zero		1


	//   ....[86]....
        /*0668*/ 	.word	0x00005ba0
        /*066c*/ 	.word	0x00000040
        /*0670*/ 	.word	0x00000090
        /*0674*/ 	.short	0x010a
        /*0676*/ 	.byte	0xff
	.zero		1


	//   ....[87]....
        /*0678*/ 	.word	0x00006670
        /*067c*/ 	.word	0x00000000
        /*0680*/ 	.word	0x00000000
        /*0684*/ 	.short	0x0101
        /*0686*/ 	.byte	0xff
	.zero		1


	//   ....[88]....
        /*0688*/ 	.word	0x00006680
        /*068c*/ 	.word	0x00000002
        /*0690*/ 	.word	0x00000020
        /*0694*/ 	.short	0x010a
        /*0696*/ 	.byte	0xff
	.zero		1


	//   ....[89]....
        /*0698*/ 	.word	0x00006760
        /*069c*/ 	.word	0x00000002
        /*06a0*/ 	.word	0x00000020
        /*06a4*/ 	.short	0x010a
        /*06a6*/ 	.byte	0xff
	.zero		1


	//   ....[90]....
        /*06a8*/ 	.word	0x000072c0
        /*06ac*/ 	.word	0x00000048
        /*06b0*/ 	.word	0x00000000
        /*06b4*/ 	.short	0x0101
        /*06b6*/ 	.byte	0xff
	.zero		1


	//   ....[91]....
        /*06b8*/ 	.word	0x000072e0
        /*06bc*/ 	.word	0x00000000
        /*06c0*/ 	.word	0x00000020
        /*06c4*/ 	.short	0x010a
        /*06c6*/ 	.byte	0xff
	.zero		1


	//   ....[92]....
        /*06c8*/ 	.word	0x000073b0
        /*06cc*/ 	.word	0x00000000
        /*06d0*/ 	.word	0x00000020
        /*06d4*/ 	.short	0x010a
        /*06d6*/ 	.byte	0xff
	.zero		1


	//   ....[93]....
        /*06d8*/ 	.word	0x00007f10
        /*06dc*/ 	.word	0x00000048
        /*06e0*/ 	.word	0x00000000
        /*06e4*/ 	.short	0x0101
        /*06e6*/ 	.byte	0xff
	.zero		1


	//   ....[94]....
        /*06e8*/ 	.word	0x00007f30
        /*06ec*/ 	.word	0x00000000
        /*06f0*/ 	.word	0x00000020
        /*06f4*/ 	.short	0x010a
        /*06f6*/ 	.byte	0xff
	.zero		1


	//   ....[95]....
        /*06f8*/ 	.word	0x00008000
        /*06fc*/ 	.word	0x00000000
        /*0700*/ 	.word	0x00000020
        /*0704*/ 	.short	0x010a
        /*0706*/ 	.byte	0xff
	.zero		1


	//   ....[96]....
        /*0708*/ 	.word	0x00008360
        /*070c*/ 	.word	0x000000ff
        /*0710*/ 	.word	0x00000000
        /*0714*/ 	.short	0x0101
        /*0716*/ 	.byte	0x05
	.zero		1


	//   ....[97]....
        /*0718*/ 	.word	0x00008bc0
        /*071c*/ 	.word	0x00000000
        /*0720*/ 	.word	0x00000000
        /*0724*/ 	.short	0x0101
        /*0726*/ 	.byte	0xff
	.zero		1


	//   ....[98]....
        /*0728*/ 	.word	0x00008e30
        /*072c*/ 	.word	0x000000ff
        /*0730*/ 	.word	0x00000000
        /*0734*/ 	.short	0x0101
        /*0736*/ 	.byte	0x04
	.zero		1


	//   ....[99]....
        /*0738*/ 	.word	0x00008e50
        /*073c*/ 	.word	0x00000002
        /*0740*/ 	.word	0x000000e0
        /*0744*/ 	.short	0x010a
        /*0746*/ 	.byte	0xff
	.zero		1


	//   ....[100]....
        /*0748*/ 	.word	0x00008eb0
        /*074c*/ 	.word	0x00000002
        /*0750*/ 	.word	0x00000010
        /*0754*/ 	.short	0x010a
        /*0756*/ 	.byte	0xff
	.zero		1


	//   ....[101]....
        /*0758*/ 	.word	0x00008f10
        /*075c*/ 	.word	0x00000002
        /*0760*/ 	.word	0x00000010
        /*0764*/ 	.short	0x010a
        /*0766*/ 	.byte	0xff
	.zero		1


	//   ....[102]....
        /*0768*/ 	.word	0x00008f60
        /*076c*/ 	.word	0x00000002
        /*0770*/ 	.word	0x00000070
        /*0774*/ 	.short	0x010a
        /*0776*/ 	.byte	0xff
	.zero		1


	//   ....[103]....
        /*0778*/ 	.word	0x00008fc0
        /*077c*/ 	.word	0x00000000
        /*0780*/ 	.word	0x00000000
        /*0784*/ 	.short	0x010a
        /*0786*/ 	.byte	0xff
	.zero		1


	//   ....[104]....
        /*0788*/ 	.word	0x00009010
        /*078c*/ 	.word	0x00000000
        /*0790*/ 	.word	0x000000d0
        /*0794*/ 	.short	0x010a
        /*0796*/ 	.byte	0xff
	.zero		1


	//   ....[105]....
        /*0798*/ 	.word	0x00009070
        /*079c*/ 	.word	0x00000000
        /*07a0*/ 	.word	0x00000080
        /*07a4*/ 	.short	0x010a
        /*07a6*/ 	.byte	0xff
	.zero		1


	//   ....[106]....
        /*07a8*/ 	.word	0x000090c0
        /*07ac*/ 	.word	0x00000000
        /*07b0*/ 	.word	0x00000070
        /*07b4*/ 	.short	0x010a
        /*07b6*/ 	.byte	0xff
	.zero		1


	//   ....[107]....
        /*07b8*/ 	.word	0x00009120
        /*07bc*/ 	.word	0x00000000
        /*07c0*/ 	.word	0x00000080
        /*07c4*/ 	.short	0x010a
        /*07c6*/ 	.byte	0xff
	.zero		1


	//   ....[108]....
        /*07c8*/ 	.word	0x00009170
        /*07cc*/ 	.word	0x00000000
        /*07d0*/ 	.word	0x00000070
        /*07d4*/ 	.short	0x010a
        /*07d6*/ 	.byte	0xff
	.zero		1


	//   ....[109]....
        /*07d8*/ 	.word	0x000091d0
        /*07dc*/ 	.word	0x00000002
        /*07e0*/ 	.word	0x000000b0
        /*07e4*/ 	.short	0x010a
        /*07e6*/ 	.byte	0xff
	.zero		1


	//   ....[110]....
        /*07e8*/ 	.word	0x00009230
        /*07ec*/ 	.word	0x00000000
        /*07f0*/ 	.word	0x00000000
        /*07f4*/ 	.short	0x010a
        /*07f6*/ 	.byte	0xff
	.zero		1


	//   ....[111]....
        /*07f8*/ 	.word	0x00009290
        /*07fc*/ 	.word	0x00000000
        /*0800*/ 	.word	0x00000000
        /*0804*/ 	.short	0x010a
        /*0806*/ 	.byte	0xff
	.zero		1


	//   ....[112]....
        /*0808*/ 	.word	0x000092f0
        /*080c*/ 	.word	0x00000000
        /*0810*/ 	.word	0x00000000
        /*0814*/ 	.short	0x010a
        /*0816*/ 	.byte	0xff
	.zero		1


	//   ....[113]....
        /*0818*/ 	.word	0x00009350
        /*081c*/ 	.word	0x00000000
        /*0820*/ 	.word	0x00000000
        /*0824*/ 	.short	0x010a
        /*0826*/ 	.byte	0xff
	.zero		1


	//   ....[114]....
        /*0828*/ 	.word	0x000093b0
        /*082c*/ 	.word	0x00000000
        /*0830*/ 	.word	0x00000000
        /*0834*/ 	.short	0x010a
        /*0836*/ 	.byte	0xff
	.zero		1


	//   ....[115]....
        /*0838*/ 	.word	0x00009400
        /*083c*/ 	.word	0x00000000
        /*0840*/ 	.word	0x00000070
        /*0844*/ 	.short	0x010a
        /*0846*/ 	.byte	0xff
	.zero		1


	//   ....[116]....
        /*0848*/ 	.word	0x00009460
        /*084c*/ 	.word	0x00000000
        /*0850*/ 	.word	0x00000068
        /*0854*/ 	.short	0x010a
        /*0856*/ 	.byte	0xff
	.zero		1


	//   ....[117]....
        /*0858*/ 	.word	0x000094c0
        /*085c*/ 	.word	0x00000000
        /*0860*/ 	.word	0x00000040
        /*0864*/ 	.short	0x010a
        /*0866*/ 	.byte	0xff
	.zero		1


	//   ....[118]....
        /*0868*/ 	.word	0x00009520
        /*086c*/ 	.word	0x00000000
        /*0870*/ 	.word	0x00000048
        /*0874*/ 	.short	0x010a
        /*0876*/ 	.byte	0xff
	.zero		1


	//   ....[119]....
        /*0878*/ 	.word	0x00009580
        /*087c*/ 	.word	0x00000000
        /*0880*/ 	.word	0x00000050
        /*0884*/ 	.short	0x010a
        /*0886*/ 	.byte	0xff
	.zero		1


	//   ....[120]....
        /*0888*/ 	.word	0x000095e0
        /*088c*/ 	.word	0x00000000
        /*0890*/ 	.word	0x00000058
        /*0894*/ 	.short	0x010a
        /*0896*/ 	.byte	0xff
	.zero		1


	//   ....[121]....
        /*0898*/ 	.word	0x00009640
        /*089c*/ 	.word	0x00000000
        /*08a0*/ 	.word	0x00000040
        /*08a4*/ 	.short	0x010a
        /*08a6*/ 	.byte	0xff
	.zero		1


	//   ....[122]....
        /*08a8*/ 	.word	0x000096a0
        /*08ac*/ 	.word	0x00000000
        /*08b0*/ 	.word	0x00000048
        /*08b4*/ 	.short	0x010a
        /*08b6*/ 	.byte	0xff
	.zero		1


	//   ....[123]....
        /*08b8*/ 	.word	0x00009700
        /*08bc*/ 	.word	0x00000000
        /*08c0*/ 	.word	0x00000050
        /*08c4*/ 	.short	0x010a
        /*08c6*/ 	.byte	0xff
	.zero		1


	//   ....[124]....
        /*08c8*/ 	.word	0x00009750
        /*08cc*/ 	.word	0x00000000
        /*08d0*/ 	.word	0x00000070
        /*08d4*/ 	.short	0x010a
        /*08d6*/ 	.byte	0xff
	.zero		1


	//   ....[125]....
        /*08d8*/ 	.word	0x000097b0
        /*08dc*/ 	.word	0x00000002
        /*08e0*/ 	.word	0x00000020
        /*08e4*/ 	.short	0x010a
        /*08e6*/ 	.byte	0xff
	.zero		1


	//   ....[126]....
        /*08e8*/ 	.word	0x00009800
        /*08ec*/ 	.word	0x00000040
        /*08f0*/ 	.word	0x00000090
        /*08f4*/ 	.short	0x010a
        /*08f6*/ 	.byte	0xff
	.zero		1


	//   ....[127]....
        /*08f8*/ 	.word	0x00009850
        /*08fc*/ 	.word	0x00000002
        /*0900*/ 	.word	0x00000020
        /*0904*/ 	.short	0x010a
        /*0906*/ 	.byte	0xff
	.zero		1


	//   ....[128]....
        /*0908*/ 	.word	0x000098a0
        /*090c*/ 	.word	0x00000000
        /*0910*/ 	.word	0x00000020
        /*0914*/ 	.short	0x010a
        /*0916*/ 	.byte	0xff
	.zero		1


	//   ....[129]....
        /*0918*/ 	.word	0x000098f0
        /*091c*/ 	.word	0x00000000
        /*0920*/ 	.word	0x00000020
        /*0924*/ 	.short	0x010a
        /*0926*/ 	.byte	0xff
	.zero		1


	//----- nvinfo : EIATTR_NUM_MBARRIERS
	.align		4
.L_47:
        /*0928*/ 	.byte	0x03, 0x38
        /*092a*/ 	.short	0x001e


	//----- nvinfo : EIATTR_EXIT_INSTR_OFFSETS
	.align		4
        /*092c*/ 	.byte	0x04, 0x1c
        /*092e*/ 	.short	(.L_49 - .L_48)


	//   ....[0]....
.L_48:
        /*0930*/ 	.word	0x000024e0


	//   ....[1]....
        /*0934*/ 	.word	0x000029d0


	//   ....[2]....
        /*0938*/ 	.word	0x00002a30


	//   ....[3]....
        /*093c*/ 	.word	0x00003af0


	//   ....[4]....
        /*0940*/ 	.word	0x00004b20


	//   ....[5]....
        /*0944*/ 	.word	0x00004b60


	//   ....[6]....
        /*0948*/ 	.word	0x00008d20


	//   ....[7]....
        /*094c*/ 	.word	0x00008da0


	//   ....[8]....
        /*0950*/ 	.word	0x00008dd0


	//   ....[9]....
        /*0954*/ 	.word	0x00008e40


	//----- nvinfo : EIATTR_MAX_THREADS
	.align		4
.L_49:
        /*0958*/ 	.byte	0x04, 0x05
        /*095a*/ 	.short	(.L_51 - .L_50)
.L_50:
        /*095c*/ 	.word	0x00000100
        /*0960*/ 	.word	0x00000001
        /*0964*/ 	.word	0x00000001


	//----- nvinfo : EIATTR_CRS_STACK_SIZE
	.align		4
.L_51:
        /*0968*/ 	.byte	0x04, 0x1e
        /*096a*/ 	.short	(.L_53 - .L_52)
.L_52:
        /*096c*/ 	.word	0x00000000


	//----- nvinfo : EIATTR_CBANK_PARAM_SIZE
	.align		4
.L_53:
        /*0970*/ 	.byte	0x03, 0x19
        /*0972*/ 	.short	0x0800


	//----- nvinfo : EIATTR_PARAM_CBANK
	.align		4
        /*0974*/ 	.byte	0x04, 0x0a
        /*0976*/ 	.short	(.L_55 - .L_54)
	.align		4
.L_54:
        /*0978*/ 	.word	index@(.nv.constant0._ZN7cutlass13device_kernelINS_4gemm6kernel13GemmUniversalIN4cute5tupleIJiiiiEEENS1_10collective13CollectiveMmaINS1_35MainloopSm100TmaUmmaWarpSpecializedILi2ELi2ELi4ENS5_IJNS4_1CILi1EEESB_SB_EEEEENS5_IJNSA_ILi128EEESE_SE_EEENS_10bfloat16_tENS5_IJlSB_lEEESG_SH_NS4_8TiledMMAINS4_8MMA_AtomIJNS4_20SM100_MMA_F16BF16_SSISG_SG_fLi128ELi128ELNS4_4UMMA5MajorE0ELSM_0ELNSL_7ScaleInE0ELSN_0EEEEEENS4_6LayoutISC_NS5_IJNSA_ILi0EEESR_SR_EEEEENS5_IJNS4_10UnderscoreESU_SU_EEEEENS4_13SM90_TMA_LOADENS4_14ComposedLayoutINS4_7SwizzleILi3ELi4ELi3EEENS4_18smem_ptr_flag_bitsILi16EEENSQ_INS5_IJNSA_ILi8EEENSA_ILi64EEEEEENS5_IJS14_SB_EEEEEEEvNS4_8identityESX_S18_vS19_EENS_8epilogue10collective18CollectiveEpilogueINS1B_23Sm100TmaWarpSpecializedILi4ELi2ELi32ELb1ELb0EEEJSF_NS5_IJNSQ_ISE_SB_EENSQ_INSA_ILi32EEESB_EEEEESG_SH_SG_SH_NS1B_6fusion15FusionCallbacksIS1F_NS1K_17LinearCombinationISG_fSG_fLNS_15FloatRoundStyleE2EEESF_S1J_JEEENS4_5SM1004TMEM4LOAD26SM100_TMEM_LOAD_32dp32b32xESX_NSY_INSZ_ILi2ELi4ELi3EEES12_NSQ_INS5_IJS13_S1H_EEENS5_IJS1H_SB_EEEEEEENS4_39AutoVectorizingCopyWithAssumedAlignmentILi128EEENS4_14SM90_TMA_STOREES1Y_S20_S20_EEEvvEEEEvNT_6ParamsE)
        /*097c*/ 	.short	0x0380
        /*097e*/ 	.short	0x0800


	//----- nvinfo : EIATTR_SW_WAR
	.align		4
.L_55:
        /*0980*/ 	.byte	0x04, 0x36
        /*0982*/ 	.short	(.L_57 - .L_56)
.L_56:
        /*0984*/ 	.word	0x00000008
.L_57:


//--------------------- .nv.callgraph             --------------------------
	.section	.nv.callgraph,"",@"SHT_CUDA_CALLGRAPH"
	.align	4
	.sectionentsize	8
	.align		4
        /*0000*/ 	.word	0x00000000
	.align		4
        /*0004*/ 	.word	0xffffffff
	.align		4
        /*0008*/ 	.word	index@(_ZN7cutlass13device_kernelINS_4gemm6kernel13GemmUniversalIN4cute5tupleIJiiiiEEENS1_10collective13CollectiveMmaINS1_35MainloopSm100TmaUmmaWarpSpecializedILi2ELi2ELi4ENS5_IJNS4_1CILi1EEESB_SB_EEEEENS5_IJNSA_ILi128EEESE_SE_EEENS_10bfloat16_tENS5_IJlSB_lEEESG_SH_NS4_8TiledMMAINS4_8MMA_AtomIJNS4_20SM100_MMA_F16BF16_SSISG_SG_fLi128ELi128ELNS4_4UMMA5MajorE0ELSM_0ELNSL_7ScaleInE0ELSN_0EEEEEENS4_6LayoutISC_NS5_IJNSA_ILi0EEESR_SR_EEEEENS5_IJNS4_10UnderscoreESU_SU_EEEEENS4_13SM90_TMA_LOADENS4_14ComposedLayoutINS4_7SwizzleILi3ELi4ELi3EEENS4_18smem_ptr_flag_bitsILi16EEENSQ_INS5_IJNSA_ILi8EEENSA_ILi64EEEEEENS5_IJS14_SB_EEEEEEEvNS4_8identityESX_S18_vS19_EENS_8epilogue10collective18CollectiveEpilogueINS1B_23Sm100TmaWarpSpecializedILi4ELi2ELi32ELb1ELb0EEEJSF_NS5_IJNSQ_ISE_SB_EENSQ_INSA_ILi32EEESB_EEEEESG_SH_SG_SH_NS1B_6fusion15FusionCallbacksIS1F_NS1K_17LinearCombinationISG_fSG_fLNS_15FloatRoundStyleE2EEESF_S1J_JEEENS4_5SM1004TMEM4LOAD26SM100_TMEM_LOAD_32dp32b32xESX_NSY_INSZ_ILi2ELi4ELi3EEES12_NSQ_INS5_IJS13_S1H_EEENS5_IJS1H_SB_EEEEEEENS4_39AutoVectorizingCopyWithAssumedAlignmentILi128EEENS4_14SM90_TMA_STOREES1Y_S20_S20_EEEvvEEEEvNT_6ParamsE)
	.align		4
        /*000c*/ 	.word	index@(__assertfail)
	.align		4
        /*0010*/ 	.word	0x00000000
	.align		4
        /*0014*/ 	.word	0xfffffffe
	.align		4
        /*0018*/ 	.word	0x00000000
	.align		4
        /*001c*/ 	.word	0xfffffffd
	.align		4
        /*0020*/ 	.word	0x00000000
	.align		4
        /*0024*/ 	.word	0xfffffffc


//--------------------- .nv.constant4             --------------------------
	.section	.nv.constant4,"a",@progbits
	.align	8
	.align		8
.nv.constant4:
        /*0000*/ 	.dword	__assertfail
	.align		8
        /*0008*/ 	.dword	__unnamed_1
	.align		8
        /*0010*/ 	.dword	__unnamed_2
	.align		8
        /*0018*/ 	.dword	_ZN40_INTERNAL_f5fc1a87_4_k_cu_eaf95a05_337854cuda3std3__45__cpo5beginE
	.align		8
        /*0020*/ 	.dword	_ZN40_INTERNAL_f5fc1a87_4_k_cu_eaf95a05_337854cuda3std3__45__cpo3endE
	.align		8
        /*0028*/ 	.dword	_ZN40_INTERNAL_f5fc1a87_4_k_cu_eaf95a05_337854cuda3std3__45__cpo6cbeginE
	.align		8
        /*0030*/ 	.dword	_ZN40_INTERNAL_f5fc1a87_4_k_cu_eaf95a05_337854cuda3std3__45__cpo4cendE
	.align		8
        /*0038*/ 	.dword	_ZN40_INTERNAL_f5fc1a87_4_k_cu_eaf95a05_337854cuda3std3__442_GLOBAL__N__f5fc1a87_4_k_cu_eaf95a05_337856ignoreE
	.align		8
        /*0040*/ 	.dword	_ZN40_INTERNAL_f5fc1a87_4_k_cu_eaf95a05_337854cuda3std3__419piecewise_constructE
	.align		8
        /*0048*/ 	.dword	_ZN40_INTERNAL_f5fc1a87_4_k_cu_eaf95a05_337854cuda3std3__48in_placeE
	.align		8
        /*0050*/ 	.dword	_ZN40_INTERNAL_f5fc1a87_4_k_cu_eaf95a05_337854cuda3std6ranges3__45__cpo4swapE
	.align		8
        /*0058*/ 	.dword	_ZN40_INTERNAL_f5fc1a87_4_k_cu_eaf95a05_337854cuda3std6ranges3__45__cpo9iter_moveE
	.align		8
        /*0060*/ 	.dword	_ZN40_INTERNAL_f5fc1a87_4_k_cu_eaf95a05_337854cute7productE
	.align		8
        /*0068*/ 	.dword	_ZN40_INTERNAL_f5fc1a87_4_k_cu_eaf95a05_337854cute1_E
	.align		8
        /*0070*/ 	.dword	$str$25
	.align		8
        /*0078*/ 	.dword	$str$26
	.align		8
        /*0080*/ 	.dword	$str$27
	.align		8
        /*0088*/ 	.dword	$str$28


//--------------------- .text._ZN7cutlass13device_kernelINS_4gemm6kernel13GemmUniversalIN4cute5tupleIJiiiiEEENS1_10collective13CollectiveMmaINS1_35MainloopSm100TmaUmmaWarpSpecializedILi2ELi2ELi4ENS5_IJNS4_1CILi1EEESB_SB_EEEEENS5_IJNSA_ILi128EEESE_SE_EEENS_10bfloat16_tENS5_IJlSB_lEEESG_SH_NS4_8TiledMMAINS4_8MMA_AtomIJNS4_20SM100_MMA_F16BF16_SSISG_SG_fLi128ELi128ELNS4_4UMMA5MajorE0ELSM_0ELNSL_7ScaleInE0ELSN_0EEEEEENS4_6LayoutISC_NS5_IJNSA_ILi0EEESR_SR_EEEEENS5_IJNS4_10UnderscoreESU_SU_EEEEENS4_13SM90_TMA_LOADENS4_14ComposedLayoutINS4_7SwizzleILi3ELi4ELi3EEENS4_18smem_ptr_flag_bitsILi16EEENSQ_INS5_IJNSA_ILi8EEENSA_ILi64EEEEEENS5_IJS14_SB_EEEEEEEvNS4_8identityESX_S18_vS19_EENS_8epilogue10collective18CollectiveEpilogueINS1B_23Sm100TmaWarpSpecializedILi4ELi2ELi32ELb1ELb0EEEJSF_NS5_IJNSQ_ISE_SB_EENSQ_INSA_ILi32EEESB_EEEEESG_SH_SG_SH_NS1B_6fusion15FusionCallbacksIS1F_NS1K_17LinearCombinationISG_fSG_fLNS_15FloatRoundStyleE2EEESF_S1J_JEEENS4_5SM1004TMEM4LOAD26SM100_TMEM_LOAD_32dp32b32xESX_NSY_INSZ_ILi2ELi4ELi3EEES12_NSQ_INS5_IJS13_S1H_EEENS5_IJS1H_SB_EEEEEEENS4_39AutoVectorizingCopyWithAssumedAlignmentILi128EEENS4_14SM90_TMA_STOREES1Y_S20_S20_EEEvvEEEEvNT_6ParamsE --------------------------
	.section	.text._ZN7cutlass13device_kernelINS_4gemm6kernel13GemmUniversalIN4cute5tupleIJiiiiEEENS1_10collective13CollectiveMmaINS1_35MainloopSm100TmaUmmaWarpSpecializedILi2ELi2ELi4ENS5_IJNS4_1CILi1EEESB_SB_EEEEENS5_IJNSA_ILi128EEESE_SE_EEENS_10bfloat16_tENS5_IJlSB_lEEESG_SH_NS4_8TiledMMAINS4_8MMA_AtomIJNS4_20SM100_MMA_F16BF16_SSISG_SG_fLi128ELi128ELNS4_4UMMA5MajorE0ELSM_0ELNSL_7ScaleInE0ELSN_0EEEEEENS4_6LayoutISC_NS5_IJNSA_ILi0EEESR_SR_EEEEENS5_IJNS4_10UnderscoreESU_SU_EEEEENS4_13SM90_TMA_LOADENS4_14ComposedLayoutINS4_7SwizzleILi3ELi4ELi3EEENS4_18smem_ptr_flag_bitsILi16EEENSQ_INS5_IJNSA_ILi8EEENSA_ILi64EEEEEENS5_IJS14_SB_EEEEEEEvNS4_8identityESX_S18_vS19_EENS_8epilogue10collective18CollectiveEpilogueINS1B_23Sm100TmaWarpSpecializedILi4ELi2ELi32ELb1ELb0EEEJSF_NS5_IJNSQ_ISE_SB_EENSQ_INSA_ILi32EEESB_EEEEESG_SH_SG_SH_NS1B_6fusion15FusionCallbacksIS1F_NS1K_17LinearCombinationISG_fSG_fLNS_15FloatRoundStyleE2EEESF_S1J_JEEENS4_5SM1004TMEM4LOAD26SM100_TMEM_LOAD_32dp32b32xESX_NSY_INSZ_ILi2ELi4ELi3EEES12_NSQ_INS5_IJS13_S1H_EEENS5_IJS1H_SB_EEEEEEENS4_39AutoVectorizingCopyWithAssumedAlignmentILi128EEENS4_14SM90_TMA_STOREES1Y_S20_S20_EEEvvEEEEvNT_6ParamsE,"ax",@progbits
	.align	128
.text._ZN7cutlass13device_kernelINS_4gemm6kernel13GemmUniversalIN4cute5tupleIJiiiiEEENS1_10collective13CollectiveMmaINS1_35MainloopSm100TmaUmmaWarpSpecializedILi2ELi2ELi4ENS5_IJNS4_1CILi1EEESB_SB_EEEEENS5_IJNSA_ILi128EEESE_SE_EEENS_10bfloat16_tENS5_IJlSB_lEEESG_SH_NS4_8TiledMMAINS4_8MMA_AtomIJNS4_20SM100_MMA_F16BF16_SSISG_SG_fLi128ELi128ELNS4_4UMMA5MajorE0ELSM_0ELNSL_7ScaleInE0ELSN_0EEEEEENS4_6LayoutISC_NS5_IJNSA_ILi0EEESR_SR_EEEEENS5_IJNS4_10UnderscoreESU_SU_EEEEENS4_13SM90_TMA_LOADENS4_14ComposedLayoutINS4_7SwizzleILi3ELi4ELi3EEENS4_18smem_ptr_flag_bitsILi16EEENSQ_INS5_IJNSA_ILi8EEENSA_ILi64EEEEEENS5_IJS14_SB_EEEEEEEvNS4_8identityESX_S18_vS19_EENS_8epilogue10collective18CollectiveEpilogueINS1B_23Sm100TmaWarpSpecializedILi4ELi2ELi32ELb1ELb0EEEJSF_NS5_IJNSQ_ISE_SB_EENSQ_INSA_ILi32EEESB_EEEEESG_SH_SG_SH_NS1B_6fusion15FusionCallbacksIS1F_NS1K_17LinearCombinationISG_fSG_fLNS_15FloatRoundStyleE2EEESF_S1J_JEEENS4_5SM1004TMEM4LOAD26SM100_TMEM_LOAD_32dp32b32xESX_NSY_INSZ_ILi2ELi4ELi3EEES12_NSQ_INS5_IJS13_S1H_EEENS5_IJS1H_SB_EEEEEEENS4_39AutoVectorizingCopyWithAssumedAlignmentILi128EEENS4_14SM90_TMA_STOREES1Y_S20_S20_EEEvvEEEEvNT_6ParamsE:
        .type           _ZN7cutlass13device_kernelINS_4gemm6kernel13GemmUniversalIN4cute5tupleIJiiiiEEENS1_10collective13CollectiveMmaINS1_35MainloopSm100TmaUmmaWarpSpecializedILi2ELi2ELi4ENS5_IJNS4_1CILi1EEESB_SB_EEEEENS5_IJNSA_ILi128EEESE_SE_EEENS_10bfloat16_tENS5_IJlSB_lEEESG_SH_NS4_8TiledMMAINS4_8MMA_AtomIJNS4_20SM100_MMA_F16BF16_SSISG_SG_fLi128ELi128ELNS4_4UMMA5MajorE0ELSM_0ELNSL_7ScaleInE0ELSN_0EEEEEENS4_6LayoutISC_NS5_IJNSA_ILi0EEESR_SR_EEEEENS5_IJNS4_10UnderscoreESU_SU_EEEEENS4_13SM90_TMA_LOADENS4_14ComposedLayoutINS4_7SwizzleILi3ELi4ELi3EEENS4_18smem_ptr_flag_bitsILi16EEENSQ_INS5_IJNSA_ILi8EEENSA_ILi64EEEEEENS5_IJS14_SB_EEEEEEEvNS4_8identityESX_S18_vS19_EENS_8epilogue10collective18CollectiveEpilogueINS1B_23Sm100TmaWarpSpecializedILi4ELi2ELi32ELb1ELb0EEEJSF_NS5_IJNSQ_ISE_SB_EENSQ_INSA_ILi32EEESB_EEEEESG_SH_SG_SH_NS1B_6fusion15FusionCallbacksIS1F_NS1K_17LinearCombinationISG_fSG_fLNS_15FloatRoundStyleE2EEESF_S1J_JEEENS4_5SM1004TMEM4LOAD26SM100_TMEM_LOAD_32dp32b32xESX_NSY_INSZ_ILi2ELi4ELi3EEES12_NSQ_INS5_IJS13_S1H_EEENS5_IJS1H_SB_EEEEEEENS4_39AutoVectorizingCopyWithAssumedAlignmentILi128EEENS4_14SM90_TMA_STOREES1Y_S20_S20_EEEvvEEEEvNT_6ParamsE,@function
        .size           _ZN7cutlass13device_kernelINS_4gemm6kernel13GemmUniversalIN4cute5tupleIJiiiiEEENS1_10collective13CollectiveMmaINS1_35MainloopSm100TmaUmmaWarpSpecializedILi2ELi2ELi4ENS5_IJNS4_1CILi1EEESB_SB_EEEEENS5_IJNSA_ILi128EEESE_SE_EEENS_10bfloat16_tENS5_IJlSB_lEEESG_SH_NS4_8TiledMMAINS4_8MMA_AtomIJNS4_20SM100_MMA_F16BF16_SSISG_SG_fLi128ELi128ELNS4_4UMMA5MajorE0ELSM_0ELNSL_7ScaleInE0ELSN_0EEEEEENS4_6LayoutISC_NS5_IJNSA_ILi0EEESR_SR_EEEEENS5_IJNS4_10UnderscoreESU_SU_EEEEENS4_13SM90_TMA_LOADENS4_14ComposedLayoutINS4_7SwizzleILi3ELi4ELi3EEENS4_18smem_ptr_flag_bitsILi16EEENSQ_INS5_IJNSA_ILi8EEENSA_ILi64EEEEEENS5_IJS14_SB_EEEEEEEvNS4_8identityESX_S18_vS19_EENS_8epilogue10collective18CollectiveEpilogueINS1B_23Sm100TmaWarpSpecializedILi4ELi2ELi32ELb1ELb0EEEJSF_NS5_IJNSQ_ISE_SB_EENSQ_INSA_ILi32EEESB_EEEEESG_SH_SG_SH_NS1B_6fusion15FusionCallbacksIS1F_NS1K_17LinearCombinationISG_fSG_fLNS_15FloatRoundStyleE2EEESF_S1J_JEEENS4_5SM1004TMEM4LOAD26SM100_TMEM_LOAD_32dp32b32xESX_NSY_INSZ_ILi2ELi4ELi3EEES12_NSQ_INS5_IJS13_S1H_EEENS5_IJS1H_SB_EEEEEEENS4_39AutoVectorizingCopyWithAssumedAlignmentILi128EEENS4_14SM90_TMA_STOREES1Y_S20_S20_EEEvvEEEEvNT_6ParamsE,(.L_x_170 - _ZN7cutlass13device_kernelINS_4gemm6kernel13GemmUniversalIN4cute5tupleIJiiiiEEENS1_10collective13CollectiveMmaINS1_35MainloopSm100TmaUmmaWarpSpecializedILi2ELi2ELi4ENS5_IJNS4_1CILi1EEESB_SB_EEEEENS5_IJNSA_ILi128EEESE_SE_EEENS_10bfloat16_tENS5_IJlSB_lEEESG_SH_NS4_8TiledMMAINS4_8MMA_AtomIJNS4_20SM100_MMA_F16BF16_SSISG_SG_fLi128ELi128ELNS4_4UMMA5MajorE0ELSM_0ELNSL_7ScaleInE0ELSN_0EEEEEENS4_6LayoutISC_NS5_IJNSA_ILi0EEESR_SR_EEEEENS5_IJNS4_10UnderscoreESU_SU_EEEEENS4_13SM90_TMA_LOADENS4_14ComposedLayoutINS4_7SwizzleILi3ELi4ELi3EEENS4_18smem_ptr_flag_bitsILi16EEENSQ_INS5_IJNSA_ILi8EEENSA_ILi64EEEEEENS5_IJS14_SB_EEEEEEEvNS4_8identityESX_S18_vS19_EENS_8epilogue10collective18CollectiveEpilogueINS1B_23Sm100TmaWarpSpecializedILi4ELi2ELi32ELb1ELb0EEEJSF_NS5_IJNSQ_ISE_SB_EENSQ_INSA_ILi32EEESB_EEEEESG_SH_SG_SH_NS1B_6fusion15FusionCallbacksIS1F_NS1K_17LinearCombinationISG_fSG_fLNS_15FloatRoundStyleE2EEESF_S1J_JEEENS4_5SM1004TMEM4LOAD26SM100_TMEM_LOAD_32dp32b32xESX_NSY_INSZ_ILi2ELi4ELi3EEES12_NSQ_INS5_IJS13_S1H_EEENS5_IJS1H_SB_EEEEEEENS4_39AutoVectorizingCopyWithAssumedAlignmentILi128EEENS4_14SM90_TMA_STOREES1Y_S20_S20_EEEvvEEEEvNT_6ParamsE)
        .other          _ZN7cutlass13device_kernelINS_4gemm6kernel13GemmUniversalIN4cute5tupleIJiiiiEEENS1_10collective13CollectiveMmaINS1_35MainloopSm100TmaUmmaWarpSpecializedILi2ELi2ELi4ENS5_IJNS4_1CILi1EEESB_SB_EEEEENS5_IJNSA_ILi128EEESE_SE_EEENS_10bfloat16_tENS5_IJlSB_lEEESG_SH_NS4_8TiledMMAINS4_8MMA_AtomIJNS4_20SM100_MMA_F16BF16_SSISG_SG_fLi128ELi128ELNS4_4UMMA5MajorE0ELSM_0ELNSL_7ScaleInE0ELSN_0EEEEEENS4_6LayoutISC_NS5_IJNSA_ILi0EEESR_SR_EEEEENS5_IJNS4_10UnderscoreESU_SU_EEEEENS4_13SM90_TMA_LOADENS4_14ComposedLayoutINS4_7SwizzleILi3ELi4ELi3EEENS4_18smem_ptr_flag_bitsILi16EEENSQ_INS5_IJNSA_ILi8EEENSA_ILi64EEEEEENS5_IJS14_SB_EEEEEEEvNS4_8identityESX_S18_vS19_EENS_8epilogue10collective18CollectiveEpilogueINS1B_23Sm100TmaWarpSpecializedILi4ELi2ELi32ELb1ELb0EEEJSF_NS5_IJNSQ_ISE_SB_EENSQ_INSA_ILi32EEESB_EEEEESG_SH_SG_SH_NS1B_6fusion15FusionCallbacksIS1F_NS1K_17LinearCombinationISG_fSG_fLNS_15FloatRoundStyleE2EEESF_S1J_JEEENS4_5SM1004TMEM4LOAD26SM100_TMEM_LOAD_32dp32b32xESX_NSY_INSZ_ILi2ELi4ELi3EEES12_NSQ_INS5_IJS13_S1H_EEENS5_IJS1H_SB_EEEEEEENS4_39AutoVectorizingCopyWithAssumedAlignmentILi128EEENS4_14SM90_TMA_STOREES1Y_S20_S20_EEEvvEEEEvNT_6ParamsE,@"STO_CUDA_ENTRY STV_DEFAULT"
_ZN7cutlass13device_kernelINS_4gemm6kernel13GemmUniversalIN4cute5tupleIJiiiiEEENS1_10collective13CollectiveMmaINS1_35MainloopSm100TmaUmmaWarpSpecializedILi2ELi2ELi4ENS5_IJNS4_1CILi1EEESB_SB_EEEEENS5_IJNSA_ILi128EEESE_SE_EEENS_10bfloat16_tENS5_IJlSB_lEEESG_SH_NS4_8TiledMMAINS4_8MMA_AtomIJNS4_20SM100_MMA_F16BF16_SSISG_SG_fLi128ELi128ELNS4_4UMMA5MajorE0ELSM_0ELNSL_7ScaleInE0ELSN_0EEEEEENS4_6LayoutISC_NS5_IJNSA_ILi0EEESR_SR_EEEEENS5_IJNS4_10UnderscoreESU_SU_EEEEENS4_13SM90_TMA_LOADENS4_14ComposedLayoutINS4_7SwizzleILi3ELi4ELi3EEENS4_18smem_ptr_flag_bitsILi16EEENSQ_INS5_IJNSA_ILi8EEENSA_ILi64EEEEEENS5_IJS14_SB_EEEEEEEvNS4_8identityESX_S18_vS19_EENS_8epilogue10collective18CollectiveEpilogueINS1B_23Sm100TmaWarpSpecializedILi4ELi2ELi32ELb1ELb0EEEJSF_NS5_IJNSQ_ISE_SB_EENSQ_INSA_ILi32EEESB_EEEEESG_SH_SG_SH_NS1B_6fusion15FusionCallbacksIS1F_NS1K_17LinearCombinationISG_fSG_fLNS_15FloatRoundStyleE2EEESF_S1J_JEEENS4_5SM1004TMEM4LOAD26SM100_TMEM_LOAD_32dp32b32xESX_NSY_INSZ_ILi2ELi4ELi3EEES12_NSQ_INS5_IJS13_S1H_EEENS5_IJS1H_SB_EEEEEEENS4_39AutoVectorizingCopyWithAssumedAlignmentILi128EEENS4_14SM90_TMA_STOREES1Y_S20_S20_EEEvvEEEEvNT_6ParamsE:
[----:B------:R-:W1:Y:S01]  /*0000*/  LDC R1, c[0x0][0x37c] ;  /* 0x0000df00ff017b82 */ /* 0x000e620000000800 */
[----:B------:R-:W2:Y:S01]  /*0010*/  S2R R101, SR_TID.X ;  /* 0x0000000000657919 */ /* 0x000ea20000002100 */
[----:B------:R-:W3:Y:S01]  /*0020*/  LDCU.64 UR4, c[0x0][0x890] ;  /* 0x00011200ff0477ac */ /* 0x000ee20008000a00 */
[----:B------:R-:W-:Y:S02]  /*0030*/  PRMT R88, RZ, 0x7610, R88 ;  /* 0x00007610ff587816 */ /* 0x000fe40000000058 */
[----:B------:R-:W-:Y:S01]  /*0040*/  ELECT P5, URZ, PT ;  /* 0x0000000000ff782f */ /* 0x000fe200038a0000 */
[----:B------:R-:W4:Y:S01]  /*0050*/  LDCU.64 UR46, c[0x0][0x358] ;  /* 0x00006b00ff2e77ac */ /* 0x000f220008000a00 */
[----:B---3--:R-:W-:-:S04]  /*0060*/  UISETP.NE.U32.AND UP0, UPT, UR4, URZ, UPT ;  /* 0x000000ff0400728c */ /* 0x008fc8000bf05070 */
[----:B------:R-:W-:Y:S01]  /*0070*/  UISETP.NE.AND.EX UP0, UPT, UR5, URZ, UPT, UP0 ;  /* 0x000000ff0500728c */ /* 0x000fe2000bf05300 */
[----:B--2---:R-:W-:-:S05]  /*0080*/  SHF.R.U32.HI R92, RZ, 0x5, R101 ;  /* 0x00000005ff5c7819 */ /* 0x004fca0000011665 */
[----:B------:R-:W2:Y:S02]  /*0090*/  SHFL.IDX PT, R0, R92, RZ, 0x1f ;  /* 0x00001fff5c007589 */ /* 0x000ea400000e0000 */
[----:B--2---:R-:W-:Y:S01]  /*00a0*/  R2UR UR8, R0 ;  /* 0x00000000000872ca */ /* 0x004fe200000e0000 */
[----:B-1--4-:R-:W-:-:S14]  /*00b0*/  BRA.U UP0, `(.L_x_0) ;  /* 0x00000001002c7547 */ /* 0x012fdc000b800000 */
[----:B------:R-:W1:Y:S02]  /*00c0*/  LDCU.64 UR6, c[0x0][0x888] ;  /* 0x00011100ff0677ac */ /* 0x000e640008000a00 */
[----:B-1----:R-:W-:-:S04]  /*00d0*/  UISETP.NE.U32.AND UP0, UPT, UR6, URZ, UPT ;  /* 0x000000ff0600728c */ /* 0x002fc8000bf05070 */
[----:B------:R-:W-:-:S09]  /*00e0*/  UISETP.NE.AND.EX UP0, UPT, UR7, URZ, UPT, UP0 ;  /* 0x000000ff0700728c */ /* 0x000fd2000bf05300 */
[----:B------:R-:W-:Y:S05]  /*00f0*/  BRA.U !UP0, `(.L_x_1) ;  /* 0x0000000108107547 */ /* 0x000fea000b800000 */
[----:B------:R-:W1:Y:S02]  /*0100*/  LDC.64 R2, c[0x0][0x888] ;  /* 0x00022200ff027b82 */ /* 0x000e640000000a00 */
[----:B-1----:R1:W5:Y:S01]  /*0110*/  LDG.E R49, desc[UR46][R2.64] ;  /* 0x0000002e02317981 */ /* 0x002362000c1e1900 */
[----:B------:R-:W-:Y:S01]  /*0120*/  HFMA2 R88, -RZ, RZ, 0, 5.9604644775390625e-08 ;  /* 0x00000001ff587431 */ /* 0x000fe200000001ff */
[----:B------:R-:W-:Y:S05]  /*0130*/  BRA `(.L_x_0) ;  /* 0x00000000000c7947 */ /* 0x000fea0003800000 */
.L_x_1:
[----:B------:R-:W1:Y:S01]  /*0140*/  LDCU UR6, c[0x0][0x880] ;  /* 0x00011000ff0677ac */ /* 0x000e620008000800 */
[----:B------:R-:W-:Y:S01]  /*0150*/  HFMA2 R88, -RZ, RZ, 0, 5.9604644775390625e-08 ;  /* 0x00000001ff587431 */ /* 0x000fe200000001ff */
[----:B-1----:R-:W-:-:S07]  /*0160*/  MOV R49, UR6 ;  /* 0x0000000600317c02 */ /* 0x002fce0008000f00 */
.L_x_0:
[----:B------:R-:W2:Y:S02]  /*0170*/  LDCU.64 UR6, c[0x0][0x8b0] ;  /* 0x00011600ff0677ac */ /* 0x000ea40008000a00 */
[----:B--2---:R-:W-:-:S04]  /*0180*/  UISETP.NE.U32.AND UP0, UPT, UR6, URZ, UPT ;  /* 0x000000ff0600728c */ /* 0x004fc8000bf05070 */
[----:B------:R-:W-:-:S09]  /*0190*/  UISETP.NE.AND.EX UP0, UPT, UR7, URZ, UPT, UP0 ;  /* 0x000000ff0700728c */ /* 0x000fd2000bf05300 */
[----:B------:R-:W-:Y:S05]  /*01a0*/  BRA.U UP0, `(.L_x_2) ;  /* 0x0000000100247547 */ /* 0x000fea000b800000 */
[----:B------:R-:W2:Y:S02]  /*01b0*/  LDCU.64 UR6, c[0x0][0x8a8] ;  /* 0x00011500ff0677ac */ /* 0x000ea40008000a00 */
[----:B--2---:R-:W-:-:S04]  /*01c0*/  UISETP.NE.U32.AND UP0, UPT, UR6, URZ, UPT ;  /* 0x000000ff0600728c */ /* 0x004fc8000bf05070 */
[----:B------:R-:W-:-:S09]  /*01d0*/  UISETP.NE.AND.EX UP0, UPT, UR7, URZ, UPT, UP0 ;  /* 0x000000ff0700728c */ /* 0x000fd2000bf05300 */
[----:B------:R-:W-:Y:S05]  /*01e0*/  BRA.U !UP0, `(.L_x_3) ;  /* 0x00000001080c7547 */ /* 0x000fea000b800000 */
[----:B-1----:R-:W1:Y:S02]  /*01f0*/  LDC.64 R2, c[0x0][0x8a8] ;  /* 0x00022a00ff027b82 */ /* 0x002e640000000a00 */
[----:B-1----:R2:W5:Y:S01]  /*0200*/  LDG.E R47, desc[UR46][R2.64] ;  /* 0x0000002e022f7981 */ /* 0x002562000c1e1900 */
[----:B------:R-:W-:Y:S05]  /*0210*/  BRA `(.L_x_2) ;  /* 0x0000000000087947 */ /* 0x000fea0003800000 */
.L_x_3:
[----:B------:R-:W2:Y:S02]  /*0220*/  LDCU UR6, c[0x0][0x8a0] ;  /* 0x00011400ff0677ac */ /* 0x000ea40008000800 */
[----:B--2---:R-:W-:Y:S02]  /*0230*/  MOV R47, UR6 ;  /* 0x00000006002f7c02 */ /* 0x004fe40008000f00 */
.L_x_2:
[----:B------:R-:W-:Y:S01]  /*0240*/  IMAD.U32 R0, RZ, RZ, UR8 ;  /* 0x00000008ff007e24 */ /* 0x000fe2000f8e00ff */
[----:B------:R-:W-:Y:S04]  /*0250*/  BSSY.RECONVERGENT B0, `(.L_x_4) ;  /* 0x000000c000007945 */ /* 0x000fe80003800200 */
[C---:B------:R-:W-:Y:S02]  /*0260*/  ISETP.NE.OR P1, PT, R0.reuse, 0x1, !P5 ;  /* 0x000000010000780c */ /* 0x040fe40006f25670 */
[----:B------:R-:W-:-:S11]  /*0270*/  ISETP.NE.OR P0, PT, R0, 0x3, !P5 ;  /* 0x000000030000780c */ /* 0x000fd60006f05670 */
[----:B------:R-:W-:Y:S05]  /*0280*/  @P1 BRA `(.L_x_5) ;  /* 0x0000000000201947 */ /* 0x000fea0003800000 */
[----:B------:R-:W3:Y:S02]  /*0290*/  LDCU.64 UR6, c[0x0][0x348] ;  /* 0x00006900ff0677ac */ /* 0x000ee40008000a00 */
[----:B---3--:R-:W-:Y:S02]  /*02a0*/  UIADD3 UR10, UP1, UPT, UR6, 0x80, URZ ;  /* 0x00000080060a7890 */ /* 0x008fe4000ff3e0ff */
[----:B------:R-:W-:Y:S02]  /*02b0*/  UIADD3 UR6, UP0, UPT, UR6, 0x180, URZ ;  /* 0x0000018006067890 */ /* 0x000fe4000ff1e0ff */
[----:B------:R-:W-:Y:S02]  /*02c0*/  UIADD3.X UR11, UPT, UPT, URZ, UR7, URZ, UP1, !UPT ;  /* 0x00000007ff0b7290 */ /* 0x000fe40008ffe4ff */
[----:B------:R-:W-:-:S07]  /*02d0*/  UIADD3.X UR7, UPT, UPT, URZ, UR7, URZ, UP0, !UPT ;  /* 0x00000007ff077290 */ /* 0x000fce00087fe4ff */
[----:B------:R3:W-:Y:S02]  /*02e0*/  UTMACCTL.PF [UR10] ;  /* 0x000000000a0079b9 */ /* 0x0007e40008040000 */
[----:B------:R3:W-:Y:S02]  /*02f0*/  UTMACCTL.PF [UR6] ;  /* 0x00000000060079b9 */ /* 0x0007e40008040000 */
[----:B---3--:R-:W-:Y:S01]  /*0300*/  NOP ;  /* 0x0000000000007918 */ /* 0x008fe20000000000 */
.L_x_5:
[----:B------:R-:W-:Y:S05]  /*0310*/  BSYNC.RECONVERGENT B0 ;  /* 0x0000000000007941 */ /* 0x000fea0003800200 */
.L_x_4:
[----:B------:R-:W-:Y:S04]  /*0320*/  BSSY.RECONVERGENT B0, `(.L_x_6) ;  /* 0x000000a000007945 */ /* 0x000fe80003800200 */
        /* <DEDUP_REMOVED lines=9> */
.L_x_7:
[----:B------:R-:W-:Y:S05]  /*03c0*/  BSYNC.RECONVERGENT B0 ;  /* 0x0000000000007941 */ /* 0x000fea0003800200 */
.L_x_6:
[----:B------:R-:W3:Y:S01]  /*03d0*/  LDCU.64 UR6, c[0x0][0x888] ;  /* 0x00011100ff0677ac */ /* 0x000ee20008000a00 */
[----:B------:R-:W-:Y:S02]  /*03e0*/  UISETP.EQ.U32.AND UP1, UPT, UR4, URZ, UPT ;  /* 0x000000ff0400728c */ /* 0x000fe4000bf22070 */
[----:B------:R-:W-:Y:S02]  /*03f0*/  UPLOP3.LUT UP2, UPT, UPT, UPT, UPT, 0x80, 0x8 ;  /* 0x000000000008789c */ /* 0x000fe40003f4f070 */
[----:B---3--:R-:W-:-:S04]  /*0400*/  UISETP.NE.U32.AND UP0, UPT, UR6, URZ, UPT ;  /* 0x000000ff0600728c */ /* 0x008fc8000bf05070 */
[----:B------:R-:W-:-:S04]  /*0410*/  UISETP.NE.AND.EX UP0, UPT, UR7, URZ, UPT, UP0 ;  /* 0x000000ff0700728c */ /* 0x000fc8000bf05300 */
[----:B------:R-:W-:-:S04]  /*0420*/  UISETP.EQ.OR.EX UP3, UPT, UR5, URZ, !UP0, UP1 ;  /* 0x000000ff0500728c */ /* 0x000fc8000c762710 */
[----:B------:R-:W-:-:S05]  /*0430*/  UP2UR UR50, UPR, URZ, 0x8 ;  /* 0x00000008ff327883 */ /* 0x000fca0008000000 */
[----:B------:R-:W-:Y:S07]  /*0440*/  BRA.U !UP3, `(.L_x_8) ;  /* 0x000000010b207547 */ /* 0x000fee000b800000 */
[----:B------:R-:W-:Y:S01]  /*0450*/  UISETP.NE.U32.AND UP2, UPT, UR4, URZ, UPT ;  /* 0x000000ff0400728c */ /* 0x000fe2000bf45070 */
[----:B-----5:R-:W-:Y:S01]  /*0460*/  FSETP.NEU.AND P0, PT, R49, RZ, PT ;  /* 0x000000ff3100720b */ /* 0x020fe20003f0d000 */
[----:B------:R-:W-:Y:S02]  /*0470*/  USEL UR4, URZ, 0xffffffff, UP0 ;  /* 0xffffffffff047887 */ /* 0x000fe40008000000 */
[----:B------:R-:W-:-:S10]  /*0480*/  UISETP.NE.AND.EX UP2, UPT, UR5, URZ, UPT, UP2 ;  /* 0x000000ff0500728c */ /* 0x000fd4000bf45320 */
[----:B------:R-:W-:Y:S01]  /*0490*/  VOTEU.ANY UP1, P0 ;  /* 0x0000000000ff7886 */ /* 0x000fe20000020100 */
[----:B------:R-:W-:-:S04]  /*04a0*/  @!UP2 USEL UR4, URZ, 0xffffffff, UP1 ;  /* 0xffffffffff04a887 */ /* 0x000fc80008800000 */
[----:B------:R-:W-:-:S04]  /*04b0*/  ULOP3.LUT UR4, UR4, 0x1, URZ, 0xc0, !UPT ;  /* 0x0000000104047892 */ /* 0x000fc8000f8ec0ff */
[----:B------:R-:W-:-:S11]  /*04c0*/  UISETP.NE.U32.AND UP2, UPT, UR4, 0x1, UPT ;  /* 0x000000010400788c */ /* 0x000fd6000bf45070 */
.L_x_8:
[----:B-12---:R-:W1:Y:S01]  /*04d0*/  SHFL.IDX PT, R2, R92, RZ, 0x1f ;  /* 0x00001fff5c027589 */ /* 0x006e6200000e0000 */
[----:B------:R-:W-:-:S04]  /*04e0*/  UISETP.NE.AND UP1, UPT, UR8, 0x2, UPT ;  /* 0x000000020800788c */ /* 0x000fc8000bf25270 */
[----:B------:R-:W-:Y:S01]  /*04f0*/  USEL UR6, URZ, 0x1, UP1 ;  /* 0x00000001ff067887 */ /* 0x000fe20008800000 */
[----:B-1----:R-:W-:-:S13]  /*0500*/  ISETP.NE.AND P0, PT, R2, RZ, PT ;  /* 0x000000ff0200720c */ /* 0x002fda0003f05270 */
[----:B------:R-:W-:Y:S05]  /*0510*/  @P0 BRA `(.L_x_9) ;  /* 0x0000000000380947 */ /* 0x000fea0003800000 */
[----:B------:R-:W1:Y:S01]  /*0520*/  S2UR UR5, SR_CgaCtaId ;  /* 0x00000000000579c3 */ /* 0x000e620000008800 */
[----:B------:R-:W-:Y:S01]  /*0530*/  UMOV UR7, 0x400 ;  /* 0x0000040000077882 */ /* 0x000fe20000000000 */
[----:B------:R-:W-:Y:S01]  /*0540*/  UMOV UR4, 0x1 ;  /* 0x0000000100047882 */ /* 0x000fe20000000000 */
[----:B------:R-:W-:Y:S01]  /*0550*/  ELECT P0, URZ, PT ;  /* 0x0000000000ff782f */ /* 0x000fe20003800000 */
[----:B------:R-:W-:-:S04]  /*0560*/  UIADD3 UR10, UPT, UPT, -UR4, 0x100000, URZ ;  /* 0x00100000040a7890 */ /* 0x000fc8000fffe1ff */
[----:B------:R-:W-:Y:S02]  /*0570*/  USHF.L.U32 UR11, UR10, 0xb, URZ ;  /* 0x0000000b0a0b7899 */ /* 0x000fe400080006ff */
[----:B------:R-:W-:Y:S02]  /*0580*/  USHF.L.U32 UR10, UR10, 0x1, URZ ;  /* 0x000000010a0a7899 */ /* 0x000fe400080006ff */
[----:B-1----:R-:W-:Y:S01]  /*0590*/  ULEA UR5, UR5, UR7, 0x18 ;  /* 0x0000000705057291 */ /* 0x002fe2000f8ec0ff */
[----:B------:R-:W1:Y:S11]  /*05a0*/  FENCE.VIEW.ASYNC.S ;  /* 0x00000000000073c6 */ /* 0x000e760000000000 */
[----:B-1----:R1:W2:Y:S01]  /*05b0*/  SYNCS.EXCH.64 URZ, [UR5], UR10 ;  /* 0x0000000a05ff75b2 */ /* 0x0022a20008000100 */
[----:B------:R1:W3:Y:S01]  /*05c0*/  SYNCS.EXCH.64 URZ, [UR5+0x10], UR10 ;  /* 0x0000100a05ff75b2 */ /* 0x0002e20008000100 */
[----:B------:R1:W4:Y:S01]  /*05d0*/  SYNCS.EXCH.64 URZ, [UR5+0x8], UR10 ;  /* 0x0000080a05ff75b2 */ /* 0x0003220008000100 */
[----:B------:R1:W1:Y:S01]  /*05e0*/  SYNCS.EXCH.64 URZ, [UR5+0x18], UR10 ;  /* 0x0000180a05ff75b2 */ /* 0x0002620008000100 */
[----:B------:R-:W-:Y:S01]  /*05f0*/  NOP ;  /* 0x0000000000007918 */ /* 0x000fe20000000000 */
.L_x_9:
[----:B------:R-:W2:Y:S01]  /*0600*/  SHFL.IDX PT, R2, R92, RZ, 0x1f ;  /* 0x00001fff5c027589 */ /* 0x000ea200000e0000 */
[----:B------:R-:W-:Y:S01]  /*0610*/  NOP ;  /* 0x0000000000007918 */ /* 0x000fe20000000000 */
[----:B--2---:R-:W-:-:S13]  /*0620*/  ISETP.NE.AND P0, PT, R2, 0x1, PT ;  /* 0x000000010200780c */ /* 0x004fda0003f05270 */
[----:B------:R-:W-:Y:S05]  /*0630*/  @P0 BRA `(.L_x_10) ;  /* 0x0000000000580947 */ /* 0x000fea0003800000 */
[----:B------:R-:W2:Y:S01]  /*0640*/  S2UR UR7, SR_CgaCtaId ;  /* 0x00000000000779c3 */ /* 0x000ea20000008800 */
[----:B------:R-:W-:Y:S01]  /*0650*/  UMOV UR9, 0x400 ;  /* 0x0000040000097882 */ /* 0x000fe20000000000 */
[----:B-1----:R-:W-:Y:S01]  /*0660*/  UMOV UR5, 0x20 ;  /* 0x0000002000057882 */ /* 0x002fe20000000000 */
[----:B------:R-:W-:Y:S01]  /*0670*/  UMOV UR4, 0x80 ;  /* 0x0000008000047882 */ /* 0x000fe20000000000 */
[----:B------:R-:W-:-:S04]  /*0680*/  UIADD3 UR10, UPT, UPT, -UR5, 0x100000, URZ ;  /* 0x00100000050a7890 */ /* 0x000fc8000fffe1ff */
[----:B------:R-:W-:Y:S02]  /*0690*/  USHF.L.U32 UR11, UR10, 0xb, URZ ;  /* 0x0000000b0a0b7899 */ /* 0x000fe400080006ff */
[----:B------:R-:W-:Y:S02]  /*06a0*/  USHF.L.U32 UR10, UR10, 0x1, URZ ;  /* 0x000000010a0a7899 */ /* 0x000fe400080006ff */
[----:B------:R-:W-:-:S04]  /*06b0*/  UIADD3 UR4, UPT, UPT, -UR4, 0x100000, URZ ;  /* 0x0010000004047890 */ /* 0x000fc8000fffe1ff */
[----:B------:R-:W-:Y:S02]  /*06c0*/  USHF.L.U32 UR5, UR4, 0xb, URZ ;  /* 0x0000000b04057899 */ /* 0x000fe400080006ff */
[----:B------:R-:W-:Y:S01]  /*06d0*/  USHF.L.U32 UR4, UR4, 0x1, URZ ;  /* 0x0000000104047899 */ /* 0x000fe200080006ff */
[----:B------:R-:W-:Y:S01]  /*06e0*/  ELECT P0, URZ, PT ;  /* 0x0000000000ff782f */ /* 0x000fe20003800000 */
[----:B--2---:R-:W-:Y:S01]  /*06f0*/  ULEA UR7, UR7, UR9, 0x18 ;  /* 0x0000000907077291 */ /* 0x004fe2000f8ec0ff */
[----:B------:R-:W1:Y:S11]  /*0700*/  FENCE.VIEW.ASYNC.S ;  /* 0x00000000000073c6 */ /* 0x000e760000000000 */
[----:B-1----:R2:W1:Y:S01]  /*0710*/  SYNCS.EXCH.64 URZ, [UR7+0x20], UR10 ;  /* 0x0000200a07ff75b2 */ /* 0x0024620008000100 */
[----:B------:R2:W1:Y:S01]  /*0720*/  SYNCS.EXCH.64 URZ, [UR7+0x40], UR4 ;  /* 0x0000400407ff75b2 */ /* 0x0004620008000100 */
[----:B------:R2:W1:Y:S01]  /*0730*/  SYNCS.EXCH.64 URZ, [UR7+0x28], UR10 ;  /* 0x0000280a07ff75b2 */ /* 0x0004620008000100 */
[----:B------:R2:W1:Y:S01]  /*0740*/  SYNCS.EXCH.64 URZ, [UR7+0x48], UR4 ;  /* 0x0000480407ff75b2 */ /* 0x0004620008000100 */
[----:B------:R2:W1:Y:S01]  /*0750*/  SYNCS.EXCH.64 URZ, [UR7+0x30], UR10 ;  /* 0x0000300a07ff75b2 */ /* 0x0004620008000100 */
[----:B------:R2:W1:Y:S01]  /*0760*/  SYNCS.EXCH.64 URZ, [UR7+0x50], UR4 ;  /* 0x0000500407ff75b2 */ /* 0x0004620008000100 */
[----:B------:R2:W1:Y:S01]  /*0770*/  SYNCS.EXCH.64 URZ, [UR7+0x38], UR10 ;  /* 0x0000380a07ff75b2 */ /* 0x0004620008000100 */
[----:B------:R2:W1:Y:S02]  /*0780*/  SYNCS.EXCH.64 URZ, [UR7+0x58], UR4 ;  /* 0x0000580407ff75b2 */ /* 0x0004640008000100 */
[----:B--2---:R-:W-:Y:S01]  /*0790*/  NOP ;  /* 0x0000000000007918 */ /* 0x004fe20000000000 */
.L_x_10:
[----:B------:R-:W2:Y:S01]  /*07a0*/  SHFL.IDX PT, R2, R92, RZ, 0x1f ;  /* 0x00001fff5c027589 */ /* 0x000ea200000e0000 */
[----:B------:R-:W-:Y:S01]  /*07b0*/  NOP ;  /* 0x0000000000007918 */ /* 0x000fe20000000000 */
[----:B--2---:R-:W-:-:S13]  /*07c0*/  ISETP.NE.AND P0, PT, R2, 0x3, PT ;  /* 0x000000030200780c */ /* 0x004fda0003f05270 */
[----:B------:R-:W-:Y:S05]  /*07d0*/  @P0 BRA `(.L_x_11) ;  /* 0x0000000000300947 */ /* 0x000fea0003800000 */
[----:B-1----:R-:W1:Y:S01]  /*07e0*/  S2UR UR5, SR_CgaCtaId ;  /* 0x00000000000579c3 */ /* 0x002e620000008800 */
        /* <DEDUP_REMOVED lines=8> */
[----:B-1----:R2:W1:Y:S01]  /*0870*/  SYNCS.EXCH.64 URZ, [UR5+0x60], UR10 ;  /* 0x0000600a05ff75b2 */ /* 0x0024620008000100 */
[----:B------:R2:W1:Y:S02]  /*0880*/  SYNCS.EXCH.64 URZ, [UR5+0x68], UR10 ;  /* 0x0000680a05ff75b2 */ /* 0x0004640008000100 */
[----:B--2---:R-:W-:Y:S01]  /*0890*/  NOP ;  /* 0x0000000000007918 */ /* 0x004fe20000000000 */
.L_x_11:
[----:B------:R-:W2:Y:S01]  /*08a0*/  SHFL.IDX PT, R2, R92, RZ, 0x1f ;  /* 0x00001fff5c027589 */ /* 0x000ea200000e0000 */
[----:B------:R-:W-:Y:S01]  /*08b0*/  NOP ;  /* 0x0000000000007918 */ /* 0x000fe20000000000 */
[----:B--2---:R-:W-:-:S13]  /*08c0*/  ISETP.NE.AND P0, PT, R2, 0x4, PT ;  /* 0x000000040200780c */ /* 0x004fda0003f05270 */
[----:B------:R-:W-:Y:S05]  /*08d0*/  @P0 BRA `(.L_x_12) ;  /* 0x00000000004c0947 */ /* 0x000fea0003800000 */
[----:B-1----:R-:W1:Y:S01]  /*08e0*/  S2UR UR5, SR_CgaCtaId ;  /* 0x00000000000579c3 */ /* 0x002e620000008800 */
[----:B------:R-:W-:Y:S01]  /*08f0*/  UMOV UR9, 0x100 ;  /* 0x0000010000097882 */ /* 0x000fe20000000000 */
[----:B------:R-:W-:Y:S01]  /*0900*/  UMOV UR7, 0x400 ;  /* 0x0000040000077882 */ /* 0x000fe20000000000 */
[----:B------:R-:W-:Y:S01]  /*0910*/  USEL UR9, UR9, 0xe0, UP2 ;  /* 0x000000e009097887 */ /* 0x000fe20009000000 */
[----:B------:R-:W-:Y:S01]  /*0920*/  UMOV UR4, 0x1 ;  /* 0x0000000100047882 */ /* 0x000fe20000000000 */
[----:B------:R-:W-:Y:S01]  /*0930*/  ELECT P0, URZ, PT ;  /* 0x0000000000ff782f */ /* 0x000fe20003800000 */
[----:B------:R-:W-:-:S04]  /*0940*/  UIADD3 UR10, UPT, UPT, -UR4, 0x100000, URZ ;  /* 0x00100000040a7890 */ /* 0x000fc8000fffe1ff */
[----:B------:R-:W-:Y:S02]  /*0950*/  USHF.L.U32 UR11, UR10, 0xb, URZ ;  /* 0x0000000b0a0b7899 */ /* 0x000fe400080006ff */
[----:B------:R-:W-:Y:S02]  /*0960*/  USHF.L.U32 UR10, UR10, 0x1, URZ ;  /* 0x000000010a0a7899 */ /* 0x000fe400080006ff */
[----:B------:R-:W-:-:S04]  /*0970*/  UIADD3 UR12, UPT, UPT, -UR9, 0x100000, URZ ;  /* 0x00100000090c7890 */ /* 0x000fc8000fffe1ff */
[----:B------:R-:W-:Y:S02]  /*0980*/  USHF.L.U32 UR13, UR12, 0xb, URZ ;  /* 0x0000000b0c0d7899 */ /* 0x000fe400080006ff */
[----:B------:R-:W-:Y:S02]  /*0990*/  USHF.L.U32 UR12, UR12, 0x1, URZ ;  /* 0x000000010c0c7899 */ /* 0x000fe400080006ff */
[----:B-1----:R-:W-:Y:S01]  /*09a0*/  ULEA UR5, UR5, UR7, 0x18 ;  /* 0x0000000705057291 */ /* 0x002fe2000f8ec0ff */
[----:B------:R-:W1:Y:S11]  /*09b0*/  FENCE.VIEW.ASYNC.S ;  /* 0x00000000000073c6 */ /* 0x000e760000000000 */
[----:B-1----:R2:W1:Y:S01]  /*09c0*/  SYNCS.EXCH.64 URZ, [UR5+0x70], UR10 ;  /* 0x0000700a05ff75b2 */ /* 0x0024620008000100 */
[----:B------:R2:W1:Y:S01]  /*09d0*/  SYNCS.EXCH.64 URZ, [UR5+0x80], UR12 ;  /* 0x0000800c05ff75b2 */ /* 0x0004620008000100 */
[----:B------:R2:W1:Y:S01]  /*09e0*/  SYNCS.EXCH.64 URZ, [UR5+0x78], UR10 ;  /* 0x0000780a05ff75b2 */ /* 0x0004620008000100 */
[----:B------:R2:W1:Y:S02]  /*09f0*/  SYNCS.EXCH.64 URZ, [UR5+0x88], UR12 ;  /* 0x0000880c05ff75b2 */ /* 0x0004640008000100 */
[----:B--2---:R-:W-:Y:S01]  /*0a00*/  NOP ;  /* 0x0000000000007918 */ /* 0x004fe20000000000 */
.L_x_12:
        /* <DEDUP_REMOVED lines=26> */
.L_x_13:
        /* <DEDUP_REMOVED lines=18> */
.L_x_14:
[----:B-1----:R-:W1:Y:S01]  /*0cd0*/  S2UR UR5, SR_CTAID.X ;  /* 0x00000000000579c3 */ /* 0x002e620000002500 */
[----:B------:R-:W-:-:S05]  /*0ce0*/  CS2R.32 R87, SR_CgaSize ;  /* 0x0000000000577805 */ /* 0x000fca0000008a00 */
[----:B------:R-:W-:-:S05]  /*0cf0*/  IMAD R87, R87, -0xa0, RZ ;  /* 0xffffff6057577824 */ /* 0x000fca00078e02ff */
[----:B------:R-:W-:-:S14]  /*0d00*/  R2UR UR9, R87 ;  /* 0x00000000570972ca */ /* 0x000fdc00000e0000 */
[----:B------:R-:W2:Y:S01]  /*0d10*/  LDCU UR9, c[0x0][UR9+0x2b0] ;  /* 0x00005600090977ac */ /* 0x000ea20008000800 */
[----:B------:R-:W-:Y:S01]  /*0d20*/  NOP ;  /* 0x0000000000007918 */ /* 0x000fe20000000000 */
[----:B------:R-:W-:-:S05]  /*0d30*/  CS2R.32 R87, SR_CgaSize ;  /* 0x0000000000577805 */ /* 0x000fca0000008a00 */
[----:B------:R-:W-:-:S05]  /*0d40*/  IMAD R87, R87, -0xa0, RZ ;  /* 0xffffff6057577824 */ /* 0x000fca00078e02ff */
[----:B------:R-:W-:-:S14]  /*0d50*/  R2UR UR7, R87 ;  /* 0x00000000570772ca */ /* 0x000fdc00000e0000 */
[----:B------:R-:W3:Y:S01]  /*0d60*/  LDCU UR7, c[0x0][UR7+0x2b4] ;  /* 0x00005680070777ac */ /* 0x000ee20008000800 */
[----:B------:R-:W4:Y:S08]  /*0d70*/  S2UR UR4, SR_CTAID.Y ;  /* 0x00000000000479c3 */ /* 0x000f300000002600 */
[----:B------:R-:W3:Y:S01]  /*0d80*/  LDC R10, c[0x0][0xb24] ;  /* 0x0002c900ff0a7b82 */ /* 0x000ee20000000800 */
[----:B-1----:R-:W-:-:S02]  /*0d90*/  I2FP.F32.U32 R87, UR5 ;  /* 0x0000000500577c45 */ /* 0x002fc40008201000 */
[----:B------:R-:W-:-:S05]  /*0da0*/  CS2R.32 R3, SR_CgaSize ;  /* 0x0000000000037805 */ /* 0x000fca0000008a00 */
[----:B------:R-:W-:-:S06]  /*0db0*/  IMAD R3, R3, -0xa0, RZ ;  /* 0xffffff6003037824 */ /* 0x000fcc00078e02ff */
[----:B------:R-:W1:Y:S01]  /*0dc0*/  LDC R3, c[0x0][R3+0x2a0] ;  /* 0x0000a80003037b82 */ /* 0x000e620000000800 */
[----:B------:R-:W-:Y:S01]  /*0dd0*/  MOV R15, UR5 ;  /* 0x00000005000f7c02 */ /* 0x000fe20008000f00 */
[----:B--2---:R-:W-:Y:S01]  /*0de0*/  FMUL R87, R87, UR9 ;  /* 0x0000000957577c20 */ /* 0x004fe20008400000 */
[----:B----4-:R-:W-:Y:S02]  /*0df0*/  I2FP.F32.U32 R86, UR4 ;  /* 0x0000000400567c45 */ /* 0x010fe40008201000 */
[----:B------:R-:W-:-:S05]  /*0e00*/  CS2R.32 R2, SR_CgaSize ;  /* 0x0000000000027805 */ /* 0x000fca0000008a00 */
[----:B------:R-:W-:-:S06]  /*0e10*/  IMAD R2, R2, -0xa0, RZ ;  /* 0xffffff6002027824 */ /* 0x000fcc00078e02ff */
[----:B------:R-:W2:Y:S01]  /*0e20*/  LDC R2, c[0x0][R2+0x2a4] ;  /* 0x0000a90002027b82 */ /* 0x000ea20000000800 */
[----:B------:R-:W-:Y:S01]  /*0e30*/  MOV R14, UR4 ;  /* 0x00000004000e7c02 */ /* 0x000fe20008000f00 */
[----:B------:R-:W4:Y:S01]  /*0e40*/  F2I.U32.TRUNC.NTZ R87, R87 ;  /* 0x0000005700577305 */ /* 0x000f22000020f000 */
[----:B---3--:R-:W-:-:S05]  /*0e50*/  FMUL R86, R86, UR7 ;  /* 0x0000000756567c20 */ /* 0x008fca0008400000 */
[----:B------:R-:W-:Y:S01]  /*0e60*/  BAR.SYNC.DEFER_BLOCKING 0x0 ;  /* 0x0000000000007b1d */ /* 0x000fe20000010000 */
[----:B------:R-:W-:-:S05]  /*0e70*/  ISETP.GE.AND P0, PT, R10, 0x1, PT ;  /* 0x000000010a00780c */ /* 0x000fca0003f06270 */
[----:B------:R-:W3:Y:S02]  /*0e80*/  F2I.U32.TRUNC.NTZ R86, R86 ;  /* 0x0000005600567305 */ /* 0x000ee4000020f000 */
[----:B------:R-:W2:Y:S01]  /*0e90*/  S2UR UR36, SR_CTAID.Z ;  /* 0x00000000002479c3 */ /* 0x000ea20000002700 */
[----:B----4-:R-:W-:-:S05]  /*0ea0*/  IADD3 R87, PT, PT, -R87, RZ, RZ ;  /* 0x000000ff57577210 */ /* 0x010fca0007ffe1ff */
[----:B-1----:R-:W-:Y:S01]  /*0eb0*/  IMAD R87, R3, R87, UR5 ;  /* 0x0000000503577e24 */ /* 0x002fe2000f8e0257 */
[----:B---3--:R-:W-:-:S05]  /*0ec0*/  IADD3 R86, PT, PT, -R86, RZ, RZ ;  /* 0x000000ff56567210 */ /* 0x008fca0007ffe1ff */
[----:B--2---:R-:W-:Y:S01]  /*0ed0*/  IMAD R86, R2, R86, UR4 ;  /* 0x0000000402567e24 */ /* 0x004fe2000f8e0256 */
[----:B------:R-:W-:Y:S06]  /*0ee0*/  @!P0 BRA `(.L_x_15) ;  /* 0x0000000000b88947 */ /* 0x000fec0003800000 */
[----:B------:R-:W1:Y:S01]  /*0ef0*/  LDC.64 R4, c[0x0][0xb18] ;  /* 0x0002c600ff047b82 */ /* 0x000e620000000a00 */
[----:B------:R-:W-:-:S07]  /*0f00*/  ISETP.NE.AND P0, PT, R10, 0x1, PT ;  /* 0x000000010a00780c */ /* 0x000fce0003f05270 */
[----:B------:R-:W2:Y:S08]  /*0f10*/  LDC R9, c[0x0][0xb0c] ;  /* 0x0002c300ff097b82 */ /* 0x000eb00000000800 */
[----:B------:R-:W3:Y:S08]  /*0f20*/  LDC R12, c[0x0][0x370] ;  /* 0x0000dc00ff0c7b82 */ /* 0x000ef00000000800 */
[----:B------:R-:W4:Y:S01]  /*0f30*/  LDC R11, c[0x0][0x374] ;  /* 0x0000dd00ff0b7b82 */ /* 0x000f220000000800 */
[----:B-1----:R-:W-:-:S07]  /*0f40*/  ISETP.NE.AND P1, PT, R4, 0x1, PT ;  /* 0x000000010400780c */ /* 0x002fce0003f25270 */
[----:B------:R-:W3:Y:S01]  /*0f50*/  LDC.64 R6, c[0x0][0xb10] ;  /* 0x0002c400ff067b82 */ /* 0x000ee20000000a00 */
[----:B--2---:R-:W-:-:S07]  /*0f60*/  ISETP.NE.AND P2, PT, R9, 0x1, PT ;  /* 0x000000010900780c */ /* 0x004fce0003f45270 */
[----:B------:R-:W1:Y:S08]  /*0f70*/  LDC R8, c[0x0][0xb20] ;  /* 0x0002c800ff087b82 */ /* 0x000e700000000800 */
[----:B------:R-:W2:Y:S01]  /*0f80*/  LDC.64 R2, c[0x0][0xb28] ;  /* 0x0002ca00ff027b82 */ /* 0x000ea20000000a00 */
[----:B----4-:R-:W-:-:S04]  /*0f90*/  IMAD.HI.U32 R13, R11, R5, RZ ;  /* 0x000000050b0d7227 */ /* 0x010fc800078e00ff */
[----:B------:R-:W-:-:S04]  /*0fa0*/  IMAD.HI.U32 R5, R14, R5, RZ ;  /* 0x000000050e057227 */ /* 0x000fc800078e00ff */
[----:B---3--:R-:W-:-:S05]  /*0fb0*/  IMAD.HI.U32 R16, R12, R6, RZ ;  /* 0x000000060c107227 */ /* 0x008fca00078e00ff */
[-C--:B------:R-:W-:Y:S01]  /*0fc0*/  @P2 SHF.R.U32.HI R12, RZ, R7.reuse, R16 ;  /* 0x00000007ff0c2219 */ /* 0x080fe20000011610 */
[----:B------:R-:W-:Y:S01]  /*0fd0*/  IMAD.HI.U32 R16, R15, R6, RZ ;  /* 0x000000060f107227 */ /* 0x000fe200078e00ff */
[-C--:B-1----:R-:W-:Y:S02]  /*0fe0*/  @P1 SHF.R.U32.HI R11, RZ, R8.reuse, R13 ;  /* 0x00000008ff0b1219 */ /* 0x082fe4000001160d */
[----:B------:R-:W-:Y:S02]  /*0ff0*/  SHF.R.U32.HI R5, RZ, R8, R5 ;  /* 0x00000008ff057219 */ /* 0x000fe40000011605 */
[----:B------:R-:W-:Y:S02]  /*1000*/  SHF.R.U32.HI R16, RZ, R7, R16 ;  /* 0x00000007ff107219 */ /* 0x000fe40000011610 */
[----:B------:R-:W-:Y:S01]  /*1010*/  SEL R5, R14, R5, !P1 ;  /* 0x000000050e057207 */ /* 0x000fe20004800000 */
[----:B--2---:R-:W-:Y:S01]  /*1020*/  IMAD.HI.U32 R13, R11, R2, RZ ;  /* 0x000000020b0d7227 */ /* 0x004fe200078e00ff */
[----:B------:R-:W-:-:S03]  /*1030*/  SEL R16, R15, R16, !P2 ;  /* 0x000000100f107207 */ /* 0x000fc60005000000 */
[----:B------:R-:W-:Y:S01]  /*1040*/  IMAD.HI.U32 R6, R12, R2, RZ ;  /* 0x000000020c067227 */ /* 0x000fe200078e00ff */
[----:B------:R-:W-:-:S04]  /*1050*/  @P0 SHF.R.U32.HI R11, RZ, R3, R13 ;  /* 0x00000003ff0b0219 */ /* 0x000fc8000001160d */
[----:B------:R-:W-:Y:S01]  /*1060*/  @P0 SHF.R.U32.HI R12, RZ, R3, R6 ;  /* 0x00000003ff0c0219 */ /* 0x000fe20000011606 */
[----:B------:R-:W-:-:S04]  /*1070*/  IMAD R11, R11, R10, RZ ;  /* 0x0000000a0b0b7224 */ /* 0x000fc800078e02ff */
[----:B------:R-:W-:Y:S01]  /*1080*/  IMAD R6, R12, R10, RZ ;  /* 0x0000000a0c067224 */ /* 0x000fe200078e02ff */
[----:B------:R-:W-:-:S04]  /*1090*/  ISETP.GE.AND P1, PT, R5, R11, PT ;  /* 0x0000000b0500720c */ /* 0x000fc80003f26270 */
[----:B------:R-:W-:Y:S01]  /*10a0*/  ISETP.GE.OR P1, PT, R16, R6, P1 ;  /* 0x000000061000720c */ /* 0x000fe20000f26670 */
[----:B------:R-:W-:-:S05]  /*10b0*/  IMAD.HI.U32 R6, R5, R2, RZ ;  /* 0x0000000205067227 */ /* 0x000fca00078e00ff */
[----:B------:R-:W-:-:S04]  /*10c0*/  SHF.R.U32.HI R6, RZ, R3, R6 ;  /* 0x00000003ff067219 */ /* 0x000fc80000011606 */
[----:B------:R-:W-:-:S03]  /*10d0*/  SEL R6, R5, R6, !P0 ;  /* 0x0000000605067207 */ /* 0x000fc60004000000 */
[----:B------:R-:W-:Y:S01]  /*10e0*/  @!P1 IMAD.HI.U32 R7, R16, R2, RZ ;  /* 0x0000000210079227 */ /* 0x000fe200078e00ff */
[----:B------:R-:W-:-:S04]  /*10f0*/  IADD3 R2, PT, PT, -R6, RZ, RZ ;  /* 0x000000ff06027210 */ /* 0x000fc80007ffe1ff */
[----:B------:R-:W-:Y:S01]  /*1100*/  @!P1 SHF.R.U32.HI R3, RZ, R3, R7 ;  /* 0x00000003ff039219 */ /* 0x000fe20000011607 */
[----:B------:R-:W-:Y:S01]  /*1110*/  IMAD R2, R10, R2, R5 ;  /* 0x000000020a027224 */ /* 0x000fe200078e0205 */
[----:B------:R-:W-:Y:S02]  /*1120*/  IADD3 R7, PT, PT, -R5, RZ, RZ ;  /* 0x000000ff05077210 */ /* 0x000fe40007ffe1ff */
[----:B------:R-:W-:-:S03]  /*1130*/  @!P1 SEL R3, R16, R3, !P0 ;  /* 0x0000000310039207 */ /* 0x000fc60004000000 */
[----:B------:R-:W-:Y:S02]  /*1140*/  IMAD R7, R4, R7, R14 ;  /* 0x0000000704077224 */ /* 0x000fe400078e020e */
[--C-:B------:R-:W-:Y:S02]  /*1150*/  @!P1 IMAD.IADD R6, R6, 0x1, -R3.reuse ;  /* 0x0000000106069824 */ /* 0x100fe400078e0a03 */
[----:B------:R-:W-:Y:S01]  /*1160*/  @!P1 IMAD R3, R2, R12, R3 ;  /* 0x0000000c02039224 */ /* 0x000fe200078e0203 */
[----:B------:R-:W-:Y:S01]  /*1170*/  IADD3 R2, PT, PT, -R16, RZ, RZ ;  /* 0x000000ff10027210 */ /* 0x000fe20007ffe1ff */
[----:B------:R-:W-:Y:S02]  /*1180*/  @!P1 IMAD R5, R6, R10, R16 ;  /* 0x0000000a06059224 */ /* 0x000fe400078e0210 */
[----:B------:R-:W-:Y:S02]  /*1190*/  @!P1 IMAD.MOV.U32 R16, RZ, RZ, R3 ;  /* 0x000000ffff109224 */ /* 0x000fe400078e0003 */
[----:B------:R-:W-:-:S02]  /*11a0*/  IMAD R2, R9, R2, R15 ;  /* 0x0000000209027224 */ /* 0x000fc400078e020f */
[----:B------:R-:W-:Y:S02]  /*11b0*/  IMAD R14, R5, R4, R7 ;  /* 0x00000004050e7224 */ /* 0x000fe400078e0207 */
[----:B------:R-:W-:Y:S02]  /*11c0*/  IMAD R15, R16, R9, R2 ;  /* 0x00000009100f7224 */ /* 0x000fe400078e0202 */
.L_x_15:
[----:B------:R-:W1:Y:S01]  /*11d0*/  LDCU UR4, c[0x0][0xb30] ;  /* 0x00016600ff0477ac */ /* 0x000e620008000800 */
[----:B------:R-:W2:Y:S08]  /*11e0*/  S2UR UR37, SR_CgaCtaId ;  /* 0x00000000002579c3 */ /* 0x000eb00000008800 */
[----:B------:R-:W3:Y:S01]  /*11f0*/  LDC R40, c[0x0][0xb24] ;  /* 0x0002c900ff287b82 */ /* 0x000ee20000000800 */
[----:B-1----:R-:W-:-:S09]  /*1200*/  UISETP.NE.AND UP1, UPT, UR4, 0x1, UPT ;  /* 0x000000010400788c */ /* 0x002fd2000bf25270 */
[----:B--2---:R-:W-:Y:S05]  /*1210*/  BRA.U UP1, `(.L_x_16) ;  /* 0x0000000101407547 */ /* 0x004fea000b800000 */
[----:B------:R-:W1:Y:S08]  /*1220*/  LDC.64 R4, c[0x0][0xb10] ;  /* 0x0002c400ff047b82 */ /* 0x000e700000000a00 */
[----:B------:R-:W2:Y:S08]  /*1230*/  LDC.64 R2, c[0x0][0xb18] ;  /* 0x0002c600ff027b82 */ /* 0x000eb00000000a00 */
[----:B------:R-:W4:Y:S08]  /*1240*/  LDC R6, c[0x0][0xb20] ;  /* 0x0002c800ff067b82 */ /* 0x000f300000000800 */
[----:B------:R-:W3:Y:S01]  /*1250*/  LDC R7, c[0x0][0xb0c] ;  /* 0x0002c300ff077b82 */ /* 0x000ee20000000800 */
[----:B-1----:R-:W-:-:S05]  /*1260*/  IMAD.HI.U32 R4, R15, R4, RZ ;  /* 0x000000040f047227 */ /* 0x002fca00078e00ff */
[----:B------:R-:W-:Y:S01]  /*1270*/  SHF.R.U32.HI R4, RZ, R5, R4 ;  /* 0x00000005ff047219 */ /* 0x000fe20000011604 */
[----:B--2---:R-:W-:Y:S01]  /*1280*/  IMAD.HI.U32 R3, R14, R3, RZ ;  /* 0x000000030e037227 */ /* 0x004fe200078e00ff */
[----:B------:R-:W-:-:S04]  /*1290*/  ISETP.NE.AND P0, PT, R2, 0x1, PT ;  /* 0x000000010200780c */ /* 0x000fc80003f05270 */
[----:B----4-:R-:W-:-:S04]  /*12a0*/  SHF.R.U32.HI R3, RZ, R6, R3 ;  /* 0x00000006ff037219 */ /* 0x010fc80000011603 */
[----:B------:R-:W-:Y:S02]  /*12b0*/  SEL R3, R14, R3, !P0 ;  /* 0x000000030e037207 */ /* 0x000fe40004000000 */
[----:B---3--:R-:W-:-:S04]  /*12c0*/  ISETP.NE.AND P1, PT, R7, 0x1, PT ;  /* 0x000000010700780c */ /* 0x008fc80003f25270 */
[----:B------:R-:W-:-:S05]  /*12d0*/  SEL R4, R15, R4, !P1 ;  /* 0x000000040f047207 */ /* 0x000fca0004800000 */
[----:B------:R-:W-:Y:S02]  /*12e0*/  IMAD.IADD R5, R3, 0x1, -R4 ;  /* 0x0000000103057824 */ /* 0x000fe400078e0a04 */
[----:B------:R-:W-:Y:S02]  /*12f0*/  IMAD.IADD R3, R4, 0x1, -R3 ;  /* 0x0000000104037824 */ /* 0x000fe400078e0a03 */
[----:B------:R-:W-:Y:S02]  /*1300*/  IMAD R15, R5, R7, R15 ;  /* 0x00000007050f7224 */ /* 0x000fe400078e020f */
[----:B------:R-:W-:-:S07]  /*1310*/  IMAD R14, R3, R2, R14 ;  /* 0x00000002030e7224 */ /* 0x000fce00078e020e */
.L_x_16:
[----:B------:R-:W-:Y:S01]  /*1320*/  BAR.SYNC.DEFER_BLOCKING 0x0 ;  /* 0x0000000000007b1d */ /* 0x000fe20000010000 */
[----:B------:R-:W-:Y:S01]  /*1330*/  UISETP.NE.AND UP1, UPT, UR8, 0x2, UPT ;  /* 0x000000020800788c */ /* 0x000fe2000bf25270 */
[----:B------:R-:W-:Y:S02]  /*1340*/  ISETP.NE.OR P5, PT, R0, 0x2, !P5 ;  /* 0x000000020000780c */ /* 0x000fe40006fa5670 */
[----:B------:R-:W-:-:S06]  /*1350*/  LOP3.LUT R2, R101, 0x1f, RZ, 0xc0, !PT ;  /* 0x0000001f65027812 */ /* 0x000fcc00078ec0ff */
[----:B------:R-:W-:Y:S05]  /*1360*/  BRA.U UP1, `(.L_x_17) ;  /* 0x0000001101647547 */ /* 0x000fea000b800000 */
[----:B------:R-:W1:Y:S01]  /*1370*/  LDCU UR13, c[0x0][0x38c] ;  /* 0x00007180ff0d77ac */ /* 0x000e620008000800 */
[----:B------:R-:W2:Y:S01]  /*1380*/  LDC R8, c[0x0][0x370] ;  /* 0x0000dc00ff087b82 */ /* 0x000ea20000000800 */
[----:B------:R-:W-:Y:S01]  /*1390*/  PLOP3.LUT P1, PT, PT, PT, UP2, 0x80, 0x8 ;  /* 0x000000000008781c */ /* 0x000fe20003f2f028 */
[----:B------:R-:W-:Y:S01]  /*13a0*/  IMAD.MOV.U32 R17, RZ, RZ, 0x1 ;  /* 0x00000001ff117424 */ /* 0x000fe200078e00ff */
[----:B------:R-:W-:Y:S01]  /*13b0*/  ISETP.EQ.OR P4, PT, R2, RZ, P5 ;  /* 0x000000ff0200720c */ /* 0x000fe20002f82670 */
[----:B------:R-:W-:Y:S01]  /*13c0*/  IMAD.MOV.U32 R16, RZ, RZ, RZ ;  /* 0x000000ffff107224 */ /* 0x000fe200078e00ff */
[----:B------:R-:W-:Y:S02]  /*13d0*/  PLOP3.LUT P1, PT, P1, PT, PT, 0x8, 0x80 ;  /* 0x000000000080781c */ /* 0x000fe40000f2e170 */
[----:B------:R-:W-:Y:S01]  /*13e0*/  CS2R R12, SRZ ;  /* 0x00000000000c7805 */ /* 0x000fe2000001ff00 */
[----:B------:R-:W-:Y:S01]  /*13f0*/  IMAD.MOV.U32 R11, RZ, RZ, 0x1 ;  /* 0x00000001ff0b7424 */ /* 0x000fe200078e00ff */
[----:B------:R-:W4:Y:S01]  /*1400*/  LDC R0, c[0x0][0x374] ;  /* 0x0000dd00ff007b82 */ /* 0x000f220000000800 */
[----:B------:R-:W2:Y:S01]  /*1410*/  LDCU.64 UR22, c[0x0][0x348] ;  /* 0x00006900ff1677ac */ /* 0x000ea20008000a00 */
[----:B------:R-:W-:Y:S01]  /*1420*/  UMOV UR6, URZ ;  /* 0x000000ff00067c82 */ /* 0x000fe20008000000 */
[----:B-1----:R-:W-:-:S04]  /*1430*/  UIADD3 UR5, UPT, UPT, UR13, 0x7f, URZ ;  /* 0x0000007f0d057890 */ /* 0x002fc8000fffe0ff */
[----:B------:R-:W-:-:S04]  /*1440*/  USHF.R.S32.HI UR4, URZ, 0x1f, UR5 ;  /* 0x0000001fff047899 */ /* 0x000fc80008011405 */
[----:B------:R-:W-:-:S04]  /*1450*/  ULEA.HI UR4, UR4, UR5, URZ, 0x7 ;  /* 0x0000000504047291 */ /* 0x000fc8000f8f38ff */
[----:B------:R-:W-:Y:S02]  /*1460*/  USHF.R.S32.HI UR15, URZ, 0x7, UR4 ;  /* 0x00000007ff0f7899 */ /* 0x000fe40008011404 */
[----:B------:R-:W-:Y:S02]  /*1470*/  UIADD3 UR4, UPT, UPT, UR13, -0x1, URZ ;  /* 0xffffffff0d047890 */ /* 0x000fe4000fffe0ff */
[----:B------:R-:W-:Y:S02]  /*1480*/  UISETP.LT.U32.AND UP0, UPT, UR15, 0x2, UPT ;  /* 0x000000020f00788c */ /* 0x000fe4000bf01070 */
[----:B------:R-:W-:Y:S02]  /*1490*/  UISETP.GE.U32.AND UP1, UPT, UR4, -0xff, UPT ;  /* 0xffffff010400788c */ /* 0x000fe4000bf26070 */
[----:B------:R-:W-:Y:S02]  /*14a0*/  USEL UR14, UR15, 0x2, UP0 ;  /* 0x000000020f0e7887 */ /* 0x000fe40008000000 */
[----:B------:R-:W-:-:S02]  /*14b0*/  UIADD3 UR13, UPT, UPT, UR13, 0xfe, URZ ;  /* 0x000000fe0d0d7890 */ /* 0x000fc4000fffe0ff */
[----:B------:R-:W-:Y:S02]  /*14c0*/  UIADD3 UR5, UPT, UPT, UR14, -0x1, URZ ;  /* 0xffffffff0e057890 */ /* 0x000fe4000fffe0ff */
[----:B------:R-:W-:-:S03]  /*14d0*/  UIADD3 UR7, UPT, UPT, UR15, -UR14, URZ ;  /* 0x8000000e0f077290 */ /* 0x000fc6000fffe0ff */
[----:B------:R-:W-:-:S04]  /*14e0*/  @UP1 UIADD3 UR5, UPT, UPT, UR14, URZ, URZ ;  /* 0x000000ff0e051290 */ /* 0x000fc8000fffe0ff */
[----:B--2---:R-:W-:-:S12]  /*14f0*/  UIADD3 UR5, UPT, UPT, UR5, 0x1, URZ ;  /* 0x0000000105057890 */ /* 0x004fd8000fffe0ff */
.L_x_35:
[----:B------:R-:W-:Y:S01]  /*1500*/  UISETP.NE.AND UP0, UPT, UR37, URZ, UPT ;  /* 0x000000ff2500728c */ /* 0x000fe2000bf05270 */
[----:B------:R-:W1:Y:S08]  /*1510*/  S2UR UR37, SR_CgaCtaId ;  /* 0x00000000002579c3 */ /* 0x000e700000008800 */
[----:B------:R-:W-:Y:S05]  /*1520*/  BRA.U UP0, `(.L_x_18) ;  /* 0x0000000100347547 */ /* 0x000fea000b800000 */
[----:B------:R-:W2:Y:S01]  /*1530*/  S2R R2, SR_CgaCtaId ;  /* 0x0000000000027919 */ /* 0x000ea20000008800 */
[----:B------:R-:W-:-:S04]  /*1540*/  MOV R3, 0x400 ;  /* 0x0000040000037802 */ /* 0x000fc80000000f00 */
[----:B--2---:R-:W-:Y:S02]  /*1550*/  LEA R2, R2, R3, 0x18 ;  /* 0x0000000302027211 */ /* 0x004fe400078ec0ff */
[----:B------:R-:W-:-:S03]  /*1560*/  SHF.L.U32 R3, R11, 0x1f, RZ ;  /* 0x0000001f0b037819 */ /* 0x000fc600000006ff */
[----:B------:R-:W-:-:S04]  /*1570*/  IMAD R2, R12, 0x8, R2 ;  /* 0x000000080c027824 */ /* 0x000fc800078e0202 */
[----:B------:R-:W2:Y:S02]  /*1580*/  SYNCS.PHASECHK.TRANS64.TRYWAIT P0, [R2+URZ+0xe0], R3 ;  /* 0x0000e003020075a7 */ /* 0x000ea400080011ff */
[----:B--2---:R-:W-:Y:S05]  /*1590*/  @!P0 BRA `(.L_x_19) ;  /* 0x00000078002c8947 */ /* 0x004fea0003800000 */
.L_x_129:
[----:B------:R-:W-:Y:S01]  /*15a0*/  VIADD R12, R12, 0x1 ;  /* 0x000000010c0c7836 */ /* 0x000fe20000000000 */
[----:B------:R2:W-:Y:S04]  /*15b0*/  SYNCS.ARRIVE.TRANS64.A1T0 RZ, [R2+URZ+0xd0], RZ ;  /* 0x0000d0ff02ff79a7 */ /* 0x0005e800081000ff */
[----:B------:R-:W-:-:S04]  /*15c0*/  ISETP.NE.AND P0, PT, R12, 0x2, PT ;  /* 0x000000020c00780c */ /* 0x000fc80003f05270 */
[----:B------:R-:W-:Y:S02]  /*15d0*/  SEL R12, R12, RZ, P0 ;  /* 0x000000ff0c0c7207 */ /* 0x000fe40000000000 */
[----:B--2---:R-:W-:-:S04]  /*15e0*/  SEL R2, RZ, 0x1, P0 ;  /* 0x00000001ff027807 */ /* 0x004fc80000000000 */
[----:B------:R-:W-:-:S07]  /*15f0*/  LOP3.LUT R11, R11, R2, RZ, 0x3c, !PT ;  /* 0x000000020b0b7212 */ /* 0x000fce00078e3cff */
.L_x_18:
[----:B------:R-:W-:Y:S01]  /*1600*/  UMOV UR4, 0x400 ;  /* 0x0000040000047882 */ /* 0x000fe20000000000 */
[----:B------:R-:W-:Y:S01]  /*1610*/  SHF.L.U32 R2, R17, 0x1f, RZ ;  /* 0x0000001f11027819 */ /* 0x000fe200000006ff */
[----:B-1----:R-:W-:Y:S01]  /*1620*/  ULEA UR4, UR37, UR4, 0x18 ;  /* 0x0000000425047291 */ /* 0x002fe2000f8ec0ff */
[----:B------:R-:W-:Y:S01]  /*1630*/  R2UR UR35, R15 ;  /* 0x000000000f2372ca */ /* 0x000fe200000e0000 */
[----:B------:R-:W-:Y:S01]  /*1640*/  UISETP.GE.U32.AND UP0, UPT, UR13, 0xff, UPT ;  /* 0x000000ff0d00788c */ /* 0x000fe2000bf06070 */
[----:B------:R-:W-:Y:S01]  /*1650*/  R2UR UR19, R14 ;  /* 0x000000000e1372ca */ /* 0x000fe200000e0000 */
[----:B------:R-:W-:Y:S01]  /*1660*/  ULEA UR8, UR6, UR4, 0x3 ;  /* 0x0000000406087291 */ /* 0x000fe2000f8e18ff */
[----:B------:R-:W-:-:S08]  /*1670*/  UMOV UR29, URZ ;  /* 0x000000ff001d7c82 */ /* 0x000fd00008000000 */
[----:B------:R1:W2:Y:S01]  /*1680*/  SYNCS.PHASECHK.TRANS64.TRYWAIT P0, [UR8+0x10], R2 ;  /* 0x00001002ff0075a7 */ /* 0x0002a20008001108 */
[----:B------:R-:W-:Y:S02]  /*1690*/  USHF.L.U32 UR35, UR35, 0x7, URZ ;  /* 0x0000000723237899 */ /* 0x000fe400080006ff */
[----:B------:R-:W-:Y:S01]  /*16a0*/  USHF.L.U32 UR19, UR19, 0x7, URZ ;  /* 0x0000000713137899 */ /* 0x000fe200080006ff */
[----:B------:R-:W-:Y:S11]  /*16b0*/  BRA.U !UP0, `(.L_x_20) ;  /* 0x0000000108d47547 */ /* 0x000ff6000b800000 */
[----:B------:R-:W-:Y:S01]  /*16c0*/  UMOV UR21, URZ ;  /* 0x000000ff00157c82 */ /* 0x000fe20008000000 */
[----:B------:R-:W-:-:S05]  /*16d0*/  UMOV UR42, UR6 ;  /* 0x00000006002a7c82 */ /* 0x000fca0008000000 */
.L_x_25:
[----:B-1----:R-:W-:Y:S01]  /*16e0*/  ULEA UR33, UR42, UR4, 0x3 ;  /* 0x000000042a217291 */ /* 0x002fe2000f8e18ff */
[----:B--2---:R-:W-:Y:S01]  /*16f0*/  @!P5 MOV R3, 0x10000 ;  /* 0x000100000003d802 */ /* 0x004fe20000000f00 */
[----:B--2---:R-:W-:Y:S10]  /*1700*/  @P0 BRA `(.L_x_21) ;  /* 0x00000000000c0947 */ /* 0x004ff40003800000 */
[----:B------:R-:W-:-:S04]  /*1710*/  SHF.L.U32 R4, R17, 0x1f, RZ ;  /* 0x0000001f11047819 */ /* 0x000fc800000006ff */
[----:B------:R-:W2:Y:S02]  /*1720*/  SYNCS.PHASECHK.TRANS64.TRYWAIT P0, [UR33+0x10], R4 ;  /* 0x00001004ff0075a7 */ /* 0x000ea40008001121 */
[----:B--2---:R-:W-:Y:S05]  /*1730*/  @!P0 BRA `(.L_x_22) ;  /* 0x0000007400d88947 */ /* 0x004fea0003800000 */
.L_x_21:
[----:B------:R2:W-:Y:S01]  /*1740*/  @!P5 SYNCS.ARRIVE.TRANS64 RZ, [UR33], R3 ;  /* 0x00000003ffffd9a7 */ /* 0x0005e20008000021 */
[----:B------:R-:W-:Y:S04]  /*1750*/  BSSY.RECONVERGENT B0, `(.L_x_23) ;  /* 0x0000003000007945 */ /* 0x000fe80003800200 */
[----:B------:R-:W-:Y:S05]  /*1760*/  @P4 BRA `(.L_x_24) ;  /* 0x0000000000044947 */ /* 0x000fea0003800000 */
[----:B------:R-:W-:Y:S05]  /*1770*/  BPT.TRAP 0x1 ;  /* 0x000000040000795c */ /* 0x000fea0000300000 */
.L_x_24:
[----:B------:R-:W-:Y:S05]  /*1780*/  BSYNC.RECONVERGENT B0 ;  /* 0x0000000000007941 */ /* 0x000fea0003800200 */
.L_x_23:
[----:B------:R-:W-:Y:S02]  /*1790*/  UIADD3 UR6, UPT, UPT, UR42, 0x1, URZ ;  /* 0x000000012a067890 */ /* 0x000fe4000fffe0ff */
[----:B------:R-:W-:Y:S02]  /*17a0*/  UIADD3 UR40, UP1, UPT, UR22, 0x80, URZ ;  /* 0x0000008016287890 */ /* 0x000fe4000ff3e0ff */
[----:B------:R-:W-:Y:S02]  /*17b0*/  UISETP.NE.AND UP0, UPT, UR6, 0x2, UPT ;  /* 0x000000020600788c */ /* 0x000fe4000bf05270 */
[----:B------:R-:W-:Y:S02]  /*17c0*/  USHF.L.U32 UR34, UR21, 0x7, URZ ;  /* 0x0000000715227899 */ /* 0x000fe400080006ff */
[----:B------:R-:W-:Y:S02]  /*17d0*/  USEL UR9, URZ, 0x1, UP0 ;  /* 0x00000001ff097887 */ /* 0x000fe40008000000 */
[----:B------:R-:W-:-:S02]  /*17e0*/  USEL UR6, UR6, URZ, UP0 ;  /* 0x000000ff06067287 */ /* 0x000fc40008000000 */
[----:B------:R-:W-:Y:S02]  /*17f0*/  UIADD3 UR38, UP0, UPT, UR22, 0x180, URZ ;  /* 0x0000018016267890 */ /* 0x000fe4000ff1e0ff */
[----:B------:R-:W-:Y:S01]  /*1800*/  ULEA UR8, UR6, UR4, 0x3 ;  /* 0x0000000406087291 */ /* 0x000fe2000f8e18ff */
[----:B------:R-:W-:Y:S01]  /*1810*/  LOP3.LUT R17, R17, UR9, RZ, 0x3c, !PT ;  /* 0x0000000911117c12 */ /* 0x000fe2000f8e3cff */
[----:B------:R-:W-:Y:S02]  /*1820*/  UIADD3.X UR41, UPT, UPT, URZ, UR23, URZ, UP1, !UPT ;  /* 0x00000017ff297290 */ /* 0x000fe40008ffe4ff */
[----:B------:R-:W-:Y:S01]  /*1830*/  UIADD3 UR26, UPT, UPT, UR34, 0x40, URZ ;  /* 0x00000040221a7890 */ /* 0x000fe2000fffe0ff */
[----:B-1----:R-:W-:Y:S01]  /*1840*/  SHF.L.U32 R2, R17, 0x1f, RZ ;  /* 0x0000001f11027819 */ /* 0x002fe200000006ff */
[----:B------:R-:W-:Y:S01]  /*1850*/  UIADD3.X UR39, UPT, UPT, URZ, UR23, URZ, UP0, !UPT ;  /* 0x00000017ff277290 */ /* 0x000fe200087fe4ff */
[----:B------:R-:W-:Y:S02]  /*1860*/  UMOV UR30, 0x0 ;  /* 0x00000000001e7882 */ /* 0x000fe40000000000 */
[----:B------:R1:W1:Y:S01]  /*1870*/  SYNCS.PHASECHK.TRANS64.TRYWAIT P0, [UR8+0x10], R2 ;  /* 0x00001002ff0075a7 */ /* 0x0002620008001108 */
[----:B------:R-:W-:Y:S01]  /*1880*/  ULEA UR8, UR42, UR4, 0xf ;  /* 0x000000042a087291 */ /* 0x000fe2000f8e78ff */
[----:B------:R-:W-:Y:S01]  /*1890*/  UMOV UR31, 0x10000000 ;  /* 0x10000000001f7882 */ /* 0x000fe20000000000 */
[----:B------:R-:W-:-:S02]  /*18a0*/  UMOV UR25, UR33 ;  /* 0x0000002100197c82 */ /* 0x000fc40008000000 */
[----:B------:R-:W-:Y:S02]  /*18b0*/  UIADD3 UR32, UPT, UPT, UR8, 0x8400, URZ ;  /* 0x0000840008207890 */ /* 0x000fe4000fffe0ff */
[----:B------:R-:W-:Y:S02]  /*18c0*/  UIADD3 UR24, UPT, UPT, UR8, 0xc400, URZ ;  /* 0x0000c40008187890 */ /* 0x000fe4000fffe0ff */
[----:B------:R-:W-:Y:S02]  /*18d0*/  UIADD3 UR16, UPT, UPT, UR8, 0x18400, URZ ;  /* 0x0001840008107890 */ /* 0x000fe4000fffe0ff */
[----:B------:R-:W-:Y:S01]  /*18e0*/  UIADD3 UR8, UPT, UPT, UR8, 0x1c400, URZ ;  /* 0x0001c40008087890 */ /* 0x000fe2000fffe0ff */
[----:B------:R-:W-:Y:S01]  /*18f0*/  UMOV UR27, UR35 ;  /* 0x00000023001b7c82 */ /* 0x000fe20008000000 */
[----:B------:R-:W-:Y:S01]  /*1900*/  UMOV UR28, UR36 ;  /* 0x00000024001c7c82 */ /* 0x000fe20008000000 */
[----:B------:R-:W-:Y:S01]  /*1910*/  UMOV UR17, UR33 ;  /* 0x0000002100117c82 */ /* 0x000fe20008000000 */
[----:B------:R-:W-:Y:S01]  /*1920*/  UMOV UR20, UR36 ;  /* 0x0000002400147c82 */ /* 0x000fe20008000000 */
[----:B------:R-:W-:Y:S01]  /*1930*/  UMOV UR18, UR34 ;  /* 0x0000002200127c82 */ /* 0x000fe20008000000 */
[----:B------:R1:W-:Y:S01]  /*1940*/  UTMALDG.3D [UR32], [UR40], desc[UR30] ;  /* 0x00001e20280075b4 */ /* 0x0003e20008011000 */
[----:B------:R-:W-:Y:S01]  /*1950*/  UMOV UR11, UR19 ;  /* 0x00000013000b7c82 */ /* 0x000fe20008000000 */
[----:B------:R-:W-:Y:S01]  /*1960*/  UMOV UR12, UR36 ;  /* 0x00000024000c7c82 */ /* 0x000fe20008000000 */
[----:B------:R-:W-:Y:S01]  /*1970*/  UMOV UR9, UR33 ;  /* 0x0000002100097c82 */ /* 0x000fe20008000000 */
[----:B------:R-:W-:Y:S01]  /*1980*/  UMOV UR10, UR26 ;  /* 0x0000001a000a7c82 */ /* 0x000fe20008000000 */
[----:B------:R-:W-:Y:S01]  /*1990*/  UIADD3 UR21, UPT, UPT, UR21, 0x1, URZ ;  /* 0x0000000115157890 */ /* 0x000fe2000fffe0ff */
[----:B------:R-:W-:Y:S01]  /*19a0*/  UMOV UR29, UR5 ;  /* 0x00000005001d7c82 */ /* 0x000fe20008000000 */
[----:B------:R1:W-:Y:S02]  /*19b0*/  UTMALDG.3D [UR24], [UR40], desc[UR30] ;  /* 0x00001e18280075b4 */ /* 0x0003e40008011000 */
[----:B------:R-:W-:Y:S01]  /*19c0*/  UISETP.NE.AND UP0, UPT, UR21, UR5, UPT ;  /* 0x000000051500728c */ /* 0x000fe2000bf05270 */
[----:B------:R-:W-:Y:S01]  /*19d0*/  UMOV UR42, UR6 ;  /* 0x00000006002a7c82 */ /* 0x000fe20008000000 */
[----:B------:R1:W-:Y:S01]  /*19e0*/  UTMALDG.3D [UR16], [UR38], desc[UR30] ;  /* 0x00001e10260075b4 */ /* 0x0003e20008011000 */
[----:B------:R1:W-:Y:S06]  /*19f0*/  UTMALDG.3D [UR8], [UR38], desc[UR30] ;  /* 0x00001e08260075b4 */ /* 0x0003ec0008011000 */
[----:B------:R-:W-:Y:S05]  /*1a00*/  BRA.U UP0, `(.L_x_25) ;  /* 0xfffffffd00347547 */ /* 0x000fea000b83ffff */
.L_x_20:
[----:B-1----:R-:W-:Y:S01]  /*1a10*/  ULEA UR8, UR6, UR4, 0x3 ;  /* 0x0000000406087291 */ /* 0x002fe2000f8e18ff */
[----:B------:R-:W-:Y:S01]  /*1a20*/  SHF.L.U32 R2, R17, 0x1f, RZ ;  /* 0x0000001f11027819 */ /* 0x000fe200000006ff */
[----:B------:R-:W-:Y:S01]  /*1a30*/  @!P1 SYNCS.ARRIVE.TRANS64.A1T0 RZ, [UR4+0x68], RZ ;  /* 0x000068ffffff99a7 */ /* 0x000fe20008100004 */
[----:B------:R-:W-:-:S06]  /*1a40*/  UISETP.GT.AND UP0, UPT, UR15, UR14, UPT ;  /* 0x0000000e0f00728c */ /* 0x000fcc000bf04270 */
[----:B--2---:R1:W2:Y:S03]  /*1a50*/  SYNCS.PHASECHK.TRANS64.TRYWAIT P0, [UR8+0x10], R2 ;  /* 0x00001002ff0075a7 */ /* 0x0042a60008001108 */
[----:B------:R-:W-:Y:S05]  /*1a60*/  BRA.U !UP0, `(.L_x_26) ;  /* 0x0000000108d07547 */ /* 0x000fea000b800000 */
[----:B------:R-:W-:Y:S01]  /*1a70*/  UIADD3 UR21, UPT, UPT, UR7, UR29, URZ ;  /* 0x0000001d07157290 */ /* 0x000fe2000fffe0ff */
[----:B------:R-:W-:-:S11]  /*1a80*/  UMOV UR42, UR6 ;  /* 0x00000006002a7c82 */ /* 0x000fd60008000000 */
.L_x_31:
[----:B-1----:R-:W-:Y:S01]  /*1a90*/  ULEA UR33, UR42, UR4, 0x3 ;  /* 0x000000042a217291 */ /* 0x002fe2000f8e18ff */
[----:B--2---:R-:W-:Y:S01]  /*1aa0*/  @!P5 MOV R3, 0x10000 ;  /* 0x000100000003d802 */ /* 0x004fe20000000f00 */
[----:B--2---:R-:W-:Y:S10]  /*1ab0*/  @P0 BRA `(.L_x_27) ;  /* 0x00000000000c0947 */ /* 0x004ff40003800000 */
[----:B------:R-:W-:-:S04]  /*1ac0*/  SHF.L.U32 R4, R17, 0x1f, RZ ;  /* 0x0000001f11047819 */ /* 0x000fc800000006ff */
[----:B------:R-:W2:Y:S02]  /*1ad0*/  SYNCS.PHASECHK.TRANS64.TRYWAIT P0, [UR33+0x10], R4 ;  /* 0x00001004ff0075a7 */ /* 0x000ea40008001121 */
[----:B--2---:R-:W-:Y:S05]  /*1ae0*/  @!P0 BRA `(.L_x_28) ;  /* 0x0000007400048947 */ /* 0x004fea0003800000 */
.L_x_27:
[----:B------:R2:W-:Y:S01]  /*1af0*/  @!P5 SYNCS.ARRIVE.TRANS64 RZ, [UR33], R3 ;  /* 0x00000003ffffd9a7 */ /* 0x0005e20008000021 */
[----:B------:R-:W-:Y:S04]  /*1b00*/  BSSY.RECONVERGENT B0, `(.L_x_29) ;  /* 0x0000003000007945 */ /* 0x000fe80003800200 */
[----:B------:R-:W-:Y:S05]  /*1b10*/  @P4 BRA `(.L_x_30) ;  /* 0x0000000000044947 */ /* 0x000fea0003800000 */
[----:B------:R-:W-:Y:S05]  /*1b20*/  BPT.TRAP 0x1 ;  /* 0x000000040000795c */ /* 0x000fea0000300000 */
.L_x_30:
[----:B------:R-:W-:Y:S05]  /*1b30*/  BSYNC.RECONVERGENT B0 ;  /* 0x0000000000007941 */ /* 0x000fea0003800200 */
.L_x_29:
        /* <DEDUP_REMOVED lines=31> */
[----:B------:R-:W-:Y:S01]  /*1d30*/  UMOV UR10, UR26 ;  /* 0x0000001a000a7c82 */ /* 0x000fe20008000000 */
[----:B------:R-:W-:Y:S01]  /*1d40*/  UIADD3 UR29, UPT, UPT, UR29, 0x1, URZ ;  /* 0x000000011d1d7890 */ /* 0x000fe2000fffe0ff */
[----:B------:R1:W-:Y:S01]  /*1d50*/  UTMALDG.3D [UR24], [UR40], desc[UR30] ;  /* 0x00001e18280075b4 */ /* 0x0003e20008011000 */
[----:B------:R-:W-:-:S02]  /*1d60*/  UMOV UR42, UR6 ;  /* 0x00000006002a7c82 */ /* 0x000fc40008000000 */
[----:B------:R-:W-:Y:S01]  /*1d70*/  UISETP.NE.AND UP0, UPT, UR29, UR21, UPT ;  /* 0x000000151d00728c */ /* 0x000fe2000bf05270 */
[----:B------:R1:W-:Y:S01]  /*1d80*/  UTMALDG.3D [UR16], [UR38], desc[UR30] ;  /* 0x00001e10260075b4 */ /* 0x0003e20008011000 */
[----:B------:R1:W-:Y:S07]  /*1d90*/  UTMALDG.3D [UR8], [UR38], desc[UR30] ;  /* 0x00001e08260075b4 */ /* 0x0003ee0008011000 */
[----:B------:R-:W-:Y:S05]  /*1da0*/  BRA.U UP0, `(.L_x_31) ;  /* 0xfffffffd00387547 */ /* 0x000fea000b83ffff */
.L_x_26:
[C---:B-1----:R-:W-:Y:S01]  /*1db0*/  LEA R2, R16.reuse, UR4, 0x3 ;  /* 0x0000000410027c11 */ /* 0x042fe2000f8e18ff */
[----:B------:R-:W-:Y:S01]  /*1dc0*/  NOP ;  /* 0x0000000000007918 */ /* 0x000fe20000000000 */
[----:B--2---:R-:W-:Y:S02]  /*1dd0*/  SHF.L.U32 R3, R13, 0x1f, RZ ;  /* 0x0000001f0d037819 */ /* 0x004fe400000006ff */
[----:B------:R-:W-:Y:S02]  /*1de0*/  LEA R4, R16, UR4, 0x4 ;  /* 0x0000000410047c11 */ /* 0x000fe4000f8e20ff */
[----:B------:R-:W1:Y:S02]  /*1df0*/  SYNCS.PHASECHK.TRANS64.TRYWAIT P0, [R2+URZ+0x70], R3 ;  /* 0x00007003020075a7 */ /* 0x000e6400080011ff */
[----:B-1----:R-:W-:Y:S05]  /*1e00*/  @!P0 BRA `(.L_x_32) ;  /* 0x0000007000548947 */ /* 0x002fea0003800000 */
.L_x_132:
[----:B------:R-:W2:Y:S01]  /*1e10*/  LDS.128 R4, [R4+0x100] ;  /* 0x0001000004047984 */ /* 0x000ea20000000c00 */
[----:B---3--:R-:W-:Y:S01]  /*1e20*/  ISETP.GE.AND P0, PT, R40, 0x1, PT ;  /* 0x000000012800780c */ /* 0x008fe20003f06270 */
[----:B-1----:R-:W-:Y:S01]  /*1e30*/  VIADD R2, R2, 0x80 ;  /* 0x0000008002027836 */ /* 0x002fe20000000000 */
[----:B------:R-:W-:Y:S01]  /*1e40*/  @!PT LDS RZ, [RZ] ;  /* 0x00000000fffff984 */ /* 0x000fe20000000800 */
[----:B------:R-:W-:Y:S01]  /*1e50*/  @!PT LDS RZ, [RZ] ;  /* 0x00000000fffff984 */ /* 0x000fe20000000800 */
[----:B------:R-:W-:Y:S01]  /*1e60*/  @!PT LDS RZ, [RZ] ;  /* 0x00000000fffff984 */ /* 0x000fe20000000800 */
[----:B------:R-:W-:Y:S01]  /*1e70*/  @!PT LDS RZ, [RZ] ;  /* 0x00000000fffff984 */ /* 0x000fe20000000800 */
[----:B------:R1:W-:Y:S06]  /*1e80*/  MEMBAR.ALL.CTA ;  /* 0x0000000000007992 */ /* 0x0003ec0000008000 */
[----:B-1----:R-:W1:Y:S01]  /*1e90*/  FENCE.VIEW.ASYNC.S ;  /* 0x00000000000073c6 */ /* 0x002e620000000000 */
[----:B------:R-:W-:-:S04]  /*1ea0*/  PRMT R2, RZ, 0x654, R2 ;  /* 0x00000654ff027816 */ /* 0x000fc80000000002 */
[----:B-1----:R1:W-:Y:S01]  /*1eb0*/  SYNCS.ARRIVE.TRANS64.RED.A1T0 RZ, [R2+URZ], RZ ;  /* 0x000000ff02ff79a7 */ /* 0x0023e200081004ff */
[----:B--2---:R-:W-:-:S13]  /*1ec0*/  LOP3.LUT P2, RZ, R6, 0x1, RZ, 0xc0, !PT ;  /* 0x0000000106ff7812 */ /* 0x004fda000784c0ff */
[----:B------:R-:W-:Y:S01]  /*1ed0*/  @P2 SHF.R.U32.HI R3, RZ, 0x10, R5 ;  /* 0x00000010ff032819 */ /* 0x000fe20000011605 */
[----:B------:R-:W-:Y:S01]  /*1ee0*/  VOTEU.ANY UP0, P2 ;  /* 0x0000000000ff7886 */ /* 0x000fe20001000100 */
[----:B------:R-:W-:Y:S02]  /*1ef0*/  @P2 MOV R10, R4 ;  /* 0x00000004000a2202 */ /* 0x000fe40000000f00 */
[----:B------:R-:W-:Y:S02]  /*1f00*/  @P2 R2UR.BROADCAST UR8, R3 ;  /* 0x00000000030822ca */ /* 0x000fe400008e0000 */
[----:B------:R-:W-:-:S11]  /*1f10*/  @P2 LOP3.LUT R9, R5, 0xffff, RZ, 0xc0, !PT ;  /* 0x0000ffff05092812 */ /* 0x000fd600078ec0ff */
[----:B------:R-:W-:Y:S01]  /*1f20*/  @UP0 UMOV UR36, UR8 ;  /* 0x0000000800240c82 */ /* 0x000fe20008000000 */
[----:B-1----:R-:W-:Y:S05]  /*1f30*/  @!P0 BRA `(.L_x_33) ;  /* 0x0000000000b88947 */ /* 0x002fea0003800000 */
[----:B------:R-:W4:Y:S01]  /*1f40*/  LDC.64 R4, c[0x0][0xb18] ;  /* 0x0002c600ff047b82 */ /* 0x000f220000000a00 */
[----:B------:R-:W-:-:S07]  /*1f50*/  ISETP.NE.AND P3, PT, R40, 0x1, PT ;  /* 0x000000012800780c */ /* 0x000fce0003f65270 */
[----:B------:R-:W1:Y:S08]  /*1f60*/  LDC.64 R6, c[0x0][0xb10] ;  /* 0x0002c400ff067b82 */ /* 0x000e700000000a00 */
[----:B------:R-:W2:Y:S08]  /*1f70*/  LDC R14, c[0x0][0xb20] ;  /* 0x0002c800ff0e7b82 */ /* 0x000eb00000000800 */
[----:B------:R-:W3:Y:S01]  /*1f80*/  LDC R15, c[0x0][0xb0c] ;  /* 0x0002c300ff0f7b82 */ /* 0x000ee20000000800 */
[----:B----4-:R-:W-:Y:S01]  /*1f90*/  IMAD.HI.U32 R19, R0, R5, RZ ;  /* 0x0000000500137227 */ /* 0x010fe200078e00ff */
[----:B------:R-:W-:-:S03]  /*1fa0*/  ISETP.NE.AND P0, PT, R4, 0x1, PT ;  /* 0x000000010400780c */ /* 0x000fc60003f05270 */
[----:B------:R-:W-:-:S03]  /*1fb0*/  IMAD.HI.U32 R5, R9, R5, RZ ;  /* 0x0000000509057227 */ /* 0x000fc600078e00ff */
[----:B------:R-:W4:Y:S01]  /*1fc0*/  LDC.64 R2, c[0x0][0xb28] ;  /* 0x0002ca00ff027b82 */ /* 0x000f220000000a00 */
[----:B-1----:R-:W-:-:S04]  /*1fd0*/  IMAD.HI.U32 R20, R8, R6, RZ ;  /* 0x0000000608147227 */ /* 0x002fc800078e00ff */
[----:B------:R-:W-:Y:S01]  /*1fe0*/  IMAD.HI.U32 R21, R10, R6, RZ ;  /* 0x000000060a157227 */ /* 0x000fe200078e00ff */
[----:B------:R-:W-:Y:S02]  /*1ff0*/  SHF.R.U32.HI R20, RZ, R7, R20 ;  /* 0x00000007ff147219 */ /* 0x000fe40000011614 */
[-C--:B--2---:R-:W-:Y:S02]  /*2000*/  SHF.R.U32.HI R19, RZ, R14.reuse, R19 ;  /* 0x0000000eff137219 */ /* 0x084fe40000011613 */
[----:B------:R-:W-:Y:S02]  /*2010*/  SHF.R.U32.HI R5, RZ, R14, R5 ;  /* 0x0000000eff057219 */ /* 0x000fe40000011605 */
[----:B------:R-:W-:Y:S02]  /*2020*/  SEL R19, R0, R19, !P0 ;  /* 0x0000001300137207 */ /* 0x000fe40004000000 */
[----:B------:R-:W-:Y:S02]  /*2030*/  SHF.R.U32.HI R21, RZ, R7, R21 ;  /* 0x00000007ff157219 */ /* 0x000fe40000011615 */
[----:B---3--:R-:W-:-:S02]  /*2040*/  ISETP.NE.AND P1, PT, R15, 0x1, PT ;  /* 0x000000010f00780c */ /* 0x008fc40003f25270 */
[----:B------:R-:W-:Y:S02]  /*2050*/  SEL R5, R9, R5, !P0 ;  /* 0x0000000509057207 */ /* 0x000fe40004000000 */
[----:B------:R-:W-:Y:S02]  /*2060*/  SEL R20, R8, R20, !P1 ;  /* 0x0000001408147207 */ /* 0x000fe40004800000 */
[----:B------:R-:W-:Y:S01]  /*2070*/  SEL R21, R10, R21, !P1 ;  /* 0x000000150a157207 */ /* 0x000fe20004800000 */
[----:B----4-:R-:W-:-:S04]  /*2080*/  IMAD.HI.U32 R18, R19, R2, RZ ;  /* 0x0000000213127227 */ /* 0x010fc800078e00ff */
        /* <DEDUP_REMOVED lines=10> */
[----:B------:R-:W-:-:S04]  /*2130*/  @!P0 IMAD.HI.U32 R7, R21, R2, RZ ;  /* 0x0000000215078227 */ /* 0x000fc800078e00ff */
[----:B------:R-:W-:Y:S01]  /*2140*/  IMAD.MOV R2, RZ, RZ, -R6 ;  /* 0x000000ffff027224 */ /* 0x000fe200078e0a06 */
[----:B------:R-:W-:Y:S02]  /*2150*/  @!P0 SHF.R.U32.HI R3, RZ, R3, R7 ;  /* 0x00000003ff038219 */ /* 0x000fe40000011607 */
[----:B------:R-:W-:Y:S01]  /*2160*/  IADD3 R7, PT, PT, -R5, RZ, RZ ;  /* 0x000000ff05077210 */ /* 0x000fe20007ffe1ff */
[----:B------:R-:W-:Y:S01]  /*2170*/  IMAD R2, R40, R2, R5 ;  /* 0x0000000228027224 */ /* 0x000fe200078e0205 */
        /* <DEDUP_REMOVED lines=10> */
.L_x_33:
[----:B------:R-:W1:Y:S02]  /*2220*/  LDCU UR8, c[0x0][0xb30] ;  /* 0x00016600ff0877ac */ /* 0x000e640008000800 */
[----:B-1----:R-:W-:-:S09]  /*2230*/  UISETP.NE.AND UP0, UPT, UR8, 0x1, UPT ;  /* 0x000000010800788c */ /* 0x002fd2000bf05270 */
[----:B------:R-:W-:Y:S05]  /*2240*/  BRA.U UP0, `(.L_x_34) ;  /* 0x0000000100407547 */ /* 0x000fea000b800000 */
[----:B------:R-:W1:Y:S08]  /*2250*/  LDC.64 R4, c[0x0][0xb10] ;  /* 0x0002c400ff047b82 */ /* 0x000e700000000a00 */
[----:B------:R-:W2:Y:S08]  /*2260*/  LDC.64 R2, c[0x0][0xb18] ;  /* 0x0002c600ff027b82 */ /* 0x000eb00000000a00 */
[----:B------:R-:W3:Y:S08]  /*2270*/  LDC R6, c[0x0][0xb20] ;  /* 0x0002c800ff067b82 */ /* 0x000ef00000000800 */
[----:B------:R-:W4:Y:S01]  /*2280*/  LDC R7, c[0x0][0xb0c] ;  /* 0x0002c300ff077b82 */ /* 0x000f220000000800 */
[----:B-1----:R-:W-:-:S05]  /*2290*/  IMAD.HI.U32 R4, R10, R4, RZ ;  /* 0x000000040a047227 */ /* 0x002fca00078e00ff */
[----:B------:R-:W-:Y:S01]  /*22a0*/  SHF.R.U32.HI R4, RZ, R5, R4 ;  /* 0x00000005ff047219 */ /* 0x000fe20000011604 */
[----:B--2---:R-:W-:Y:S01]  /*22b0*/  IMAD.HI.U32 R3, R9, R3, RZ ;  /* 0x0000000309037227 */ /* 0x004fe200078e00ff */
[----:B------:R-:W-:-:S04]  /*22c0*/  ISETP.NE.AND P0, PT, R2, 0x1, PT ;  /* 0x000000010200780c */ /* 0x000fc80003f05270 */
[----:B---3--:R-:W-:-:S04]  /*22d0*/  SHF.R.U32.HI R3, RZ, R6, R3 ;  /* 0x00000006ff037219 */ /* 0x008fc80000011603 */
[----:B------:R-:W-:Y:S02]  /*22e0*/  SEL R3, R9, R3, !P0 ;  /* 0x0000000309037207 */ /* 0x000fe40004000000 */
[----:B----4-:R-:W-:-:S04]  /*22f0*/  ISETP.NE.AND P1, PT, R7, 0x1, PT ;  /* 0x000000010700780c */ /* 0x010fc80003f25270 */
[----:B------:R-:W-:-:S05]  /*2300*/  SEL R4, R10, R4, !P1 ;  /* 0x000000040a047207 */ /* 0x000fca0004800000 */
[----:B------:R-:W-:Y:S02]  /*2310*/  IMAD.IADD R5, R3, 0x1, -R4 ;  /* 0x0000000103057824 */ /* 0x000fe400078e0a04 */
[----:B------:R-:W-:Y:S02]  /*2320*/  IMAD.IADD R3, R4, 0x1, -R3 ;  /* 0x0000000104037824 */ /* 0x000fe400078e0a03 */
[----:B------:R-:W-:Y:S02]  /*2330*/  IMAD R10, R5, R7, R10 ;  /* 0x00000007050a7224 */ /* 0x000fe400078e020a */
[----:B------:R-:W-:-:S07]  /*2340*/  IMAD R9, R3, R2, R9 ;  /* 0x0000000203097224 */ /* 0x000fce00078e0209 */
.L_x_34:
[----:B------:R-:W-:Y:S01]  /*2350*/  VIADD R16, R16, 0x1 ;  /* 0x0000000110107836 */ /* 0x000fe20000000000 */
[----:B------:R-:W-:Y:S01]  /*2360*/  PLOP3.LUT P1, PT, PT, PT, PT, 0x80, 0x8 ;  /* 0x000000000008781c */ /* 0x000fe20003f2f070 */
[----:B------:R-:W-:Y:S02]  /*2370*/  IMAD.IADD R15, R10, 0x1, R87 ;  /* 0x000000010a0f7824 */ /* 0x000fe400078e0257 */
[----:B------:R-:W-:Y:S01]  /*2380*/  IMAD.IADD R14, R9, 0x1, R86 ;  /* 0x00000001090e7824 */ /* 0x000fe200078e0256 */
[----:B------:R-:W-:-:S04]  /*2390*/  ISETP.NE.AND P0, PT, R16, 0x2, PT ;  /* 0x000000021000780c */ /* 0x000fc80003f05270 */
[----:B------:R-:W-:Y:S02]  /*23a0*/  SEL R2, RZ, 0x1, P0 ;  /* 0x00000001ff027807 */ /* 0x000fe40000000000 */
[----:B------:R-:W-:Y:S02]  /*23b0*/  SEL R16, R16, RZ, P0 ;  /* 0x000000ff10107207 */ /* 0x000fe40000000000 */
[----:B------:R-:W-:Y:S01]  /*23c0*/  LOP3.LUT R13, R13, R2, RZ, 0x3c, !PT ;  /* 0x000000020d0d7212 */ /* 0x000fe200078e3cff */
[----:B------:R-:W-:Y:S06]  /*23d0*/  @P2 BRA `(.L_x_35) ;  /* 0xfffffff000482947 */ /* 0x000fec000383ffff */
[----:B------:R-:W-:Y:S01]  /*23e0*/  UIADD3 UR5, UPT, UPT, UR4, 0x10, URZ ;  /* 0x0000001004057890 */ /* 0x000fe2000fffe0ff */
[----:B------:R-:W-:-:S03]  /*23f0*/  SHF.L.U32 R2, R17, 0x1f, RZ ;  /* 0x0000001f11027819 */ /* 0x000fc600000006ff */
[----:B------:R-:W-:-:S09]  /*2400*/  ULEA UR4, UR6, UR5, 0x3 ;  /* 0x0000000506047291 */ /* 0x000fd2000f8e18ff */
[----:B------:R-:W1:Y:S02]  /*2410*/  SYNCS.PHASECHK.TRANS64.TRYWAIT P0, [UR4], R2 ;  /* 0x00000002ff0075a7 */ /* 0x000e640008001104 */
[----:B-1----:R-:W-:Y:S05]  /*2420*/  @!P0 BRA `(.L_x_36) ;  /* 0x0000006800e08947 */ /* 0x002fea0003800000 */
.L_x_134:
[----:B------:R-:W-:-:S04]  /*2430*/  UIADD3 UR6, UPT, UPT, UR6, 0x1, URZ ;  /* 0x0000000106067890 */ /* 0x000fc8000fffe0ff */
[----:B------:R-:W-:-:S04]  /*2440*/  UISETP.NE.AND UP0, UPT, UR6, 0x2, UPT ;  /* 0x000000020600788c */ /* 0x000fc8000bf05270 */
[----:B------:R-:W-:Y:S02]  /*2450*/  USEL UR4, URZ, 0x1, UP0 ;  /* 0x00000001ff047887 */ /* 0x000fe40008000000 */
[----:B------:R-:W-:-:S04]  /*2460*/  USEL UR6, UR6, URZ, UP0 ;  /* 0x000000ff06067287 */ /* 0x000fc80008000000 */
[----:B------:R-:W-:Y:S01]  /*2470*/  ULEA UR6, UR6, UR5, 0x3 ;  /* 0x0000000506067291 */ /* 0x000fe2000f8e18ff */
[----:B-1----:R-:W-:-:S04]  /*2480*/  LOP3.LUT R2, R17, UR4, RZ, 0x3c, !PT ;  /* 0x0000000411027c12 */ /* 0x002fc8000f8e3cff */
[----:B------:R-:W-:Y:S01]  /*2490*/  SHF.L.U32 R2, R2, 0x1f, RZ ;  /* 0x0000001f02027819 */ /* 0x000fe200000006ff */
[----:B----4-:R-:W-:-:S07]  /*24a0*/  IMAD.U32 R0, RZ, RZ, UR6 ;  /* 0x00000006ff007e24 */ /* 0x010fce000f8e00ff */
.L_x_37:
[----:B-1----:R1:W2:Y:S02]  /*24b0*/  SYNCS.PHASECHK.TRANS64.TRYWAIT P0, [R0+URZ], R2 ;  /* 0x00000002000075a7 */ /* 0x0022a400080011ff */
[----:B--2---:R-:W-:Y:S05]  /*24c0*/  @!P0 NANOSLEEP.SYNCS 0x989680 ;  /* 0x009896800000895d */ /* 0x004fea0003900000 */
[----:B------:R-:W2:Y:S02]  /*24d0*/  @!P0 SYNCS.PHASECHK.TRANS64 P0, [R0+URZ], R2 ;  /* 0x00000002000085a7 */ /* 0x000ea400080010ff */
[----:B--2---:R-:W-:Y:S05]  /*24e0*/  @P0 EXIT ;  /* 0x000000000000094d */ /* 0x004fea0003800000 */
[----:B------:R-:W-:Y:S05]  /*24f0*/  BRA `(.L_x_37) ;  /* 0xfffffffc00ec7947 */ /* 0x000fea000383ffff */
.L_x_17:
[----:B------:R-:W-:-:S04]  /*2500*/  UISETP.NE.AND UP1, UPT, UR37, URZ, UPT ;  /* 0x000000ff2500728c */ /* 0x000fc8000bf25270 */
[----:B------:R-:W-:-:S09]  /*2510*/  UISETP.NE.OR UP1, UPT, UR8, 0x1, UP1 ;  /* 0x000000010800788c */ /* 0x000fd20008f25670 */
[----:B------:R-:W-:Y:S05]  /*2520*/  BRA.U UP1, `(.L_x_38) ;  /* 0x0000000501487547 */ /* 0x000fea000b800000 */
[----:B------:R-:W-:Y:S01]  /*2530*/  ISETP.NE.AND P2, PT, R2, RZ, PT ;  /* 0x000000ff0200720c */ /* 0x000fe20003f45270 */
[----:B------:R-:W-:Y:S01]  /*2540*/  IMAD.MOV.U32 R12, RZ, RZ, 0x1 ;  /* 0x00000001ff0c7424 */ /* 0x000fe200078e00ff */
[----:B------:R-:W-:Y:S02]  /*2550*/  CS2R R10, SRZ ;  /* 0x00000000000a7805 */ /* 0x000fe4000001ff00 */
[----:B------:R-:W-:Y:S01]  /*2560*/  CS2R R8, SRZ ;  /* 0x0000000000087805 */ /* 0x000fe2000001ff00 */
[----:B------:R-:W-:Y:S01]  /*2570*/  UMOV UR4, 0x400 ;  /* 0x0000040000047882 */ /* 0x000fe20000000000 */
[----:B------:R-:W-:Y:S01]  /*2580*/  UMOV UR6, URZ ;  /* 0x000000ff00067c82 */ /* 0x000fe20008000000 */
[----:B------:R-:W-:-:S12]  /*2590*/  ULEA UR37, UR37, UR4, 0x18 ;  /* 0x0000000425257291 */ /* 0x000fd8000f8ec0ff */
.L_x_42:
[----:B------:R-:W-:Y:S02]  /*25a0*/  LEA R0, R8, UR37, 0x3 ;  /* 0x0000002508007c11 */ /* 0x000fe4000f8e18ff */
[----:B------:R-:W-:-:S03]  /*25b0*/  SHF.L.U32 R4, R9, 0x1f, RZ ;  /* 0x0000001f09047819 */ /* 0x000fc600000006ff */
[----:B------:R-:W-:Y:S01]  /*25c0*/  VIADD R5, R0, 0xe0 ;  /* 0x000000e000057836 */ /* 0x000fe20000000000 */
[----:B------:R-:W1:Y:S02]  /*25d0*/  SYNCS.PHASECHK.TRANS64.TRYWAIT P0, [R0+URZ+0xd0], R4 ;  /* 0x0000d004000075a7 */ /* 0x000e6400080011ff */
[----:B-1----:R-:W-:Y:S05]  /*25e0*/  @!P0 BRA `(.L_x_39) ;  /* 0x0000006800888947 */ /* 0x002fea0003800000 */
.L_x_135:
[----:B------:R-:W-:Y:S01]  /*25f0*/  ULEA UR5, UR6, UR37, 0x3 ;  /* 0x0000002506057291 */ /* 0x000fe2000f8e18ff */
[----:B-1----:R-:W-:Y:S01]  /*2600*/  PRMT R0, RZ, 0x654, R5 ;  /* 0x00000654ff007816 */ /* 0x002fe20000000005 */
[----:B------:R-:W-:Y:S01]  /*2610*/  @!P2 IMAD.MOV.U32 R4, RZ, RZ, 0x10 ;  /* 0x00000010ff04a424 */ /* 0x000fe200078e00ff */
[----:B------:R-:W-:Y:S01]  /*2620*/  SHF.L.U32 R5, R12, 0x1f, RZ ;  /* 0x0000001f0c057819 */ /* 0x000fe200000006ff */
[----:B------:R-:W-:Y:S01]  /*2630*/  UIADD3 UR4, UPT, UPT, UR5, 0x70, URZ ;  /* 0x0000007005047890 */ /* 0x000fe2000fffe0ff */
[----:B------:R1:W-:Y:S05]  /*2640*/  SYNCS.ARRIVE.TRANS64.RED.A1T0 RZ, [R0+URZ], RZ ;  /* 0x000000ff00ff79a7 */ /* 0x0003ea00081004ff */
[----:B------:R-:W-:Y:S01]  /*2650*/  IMAD.U32 R6, RZ, RZ, UR4 ;  /* 0x00000004ff067e24 */ /* 0x000fe2000f8e00ff */
[----:B------:R-:W2:Y:S04]  /*2660*/  SYNCS.PHASECHK.TRANS64.TRYWAIT P0, [UR5+0x80], R5 ;  /* 0x00008005ff0075a7 */ /* 0x000ea80008001105 */
[----:B------:R-:W-:Y:S01]  /*2670*/  PRMT R6, R2, 0x654, R6 ;  /* 0x0000065402067816 */ /* 0x000fe20000000006 */
[----:B-12---:R-:W-:Y:S06]  /*2680*/  @!P0 BRA `(.L_x_40) ;  /* 0x0000006800748947 */ /* 0x006fec0003800000 */
.L_x_137:
[----:B------:R-:W-:Y:S01]  /*2690*/  ULEA UR4, UR6, UR37, 0x4 ;  /* 0x0000002506047291 */ /* 0x000fe2000f8e20ff */
[----:B------:R-:W-:Y:S01]  /*26a0*/  SEL R3, R6, R3, !P2 ;  /* 0x0000000306037207 */ /* 0x000fe20005000000 */
[----:B------:R-:W-:Y:S01]  /*26b0*/  UIADD3 UR5, UPT, UPT, UR5, 0x70, URZ ;  /* 0x0000007005057890 */ /* 0x000fe2000fffe0ff */
[----:B-1----:R-:W-:Y:S01]  /*26c0*/  LEA R0, R11, UR37, 0x3 ;  /* 0x000000250b007c11 */ /* 0x002fe2000f8e18ff */
[----:B------:R-:W-:Y:S01]  /*26d0*/  UIADD3 UR4, UPT, UPT, UR4, 0x100, URZ ;  /* 0x0000010004047890 */ /* 0x000fe2000fffe0ff */
[----:B------:R1:W-:Y:S01]  /*26e0*/  @!P2 SYNCS.ARRIVE.TRANS64.RED RZ, [R3+URZ], R4 ;  /* 0x0000000403ffa9a7 */ /* 0x0003e200080004ff */
[----:B------:R-:W-:Y:S01]  /*26f0*/  UIADD3 UR6, UPT, UPT, UR6, 0x1, URZ ;  /* 0x0000000106067890 */ /* 0x000fe2000fffe0ff */
[----:B------:R-:W-:-:S03]  /*2700*/  VIADD R8, R8, 0x1 ;  /* 0x0000000108087836 */ /* 0x000fc60000000000 */
[----:B------:R-:W-:Y:S02]  /*2710*/  UISETP.NE.AND UP0, UPT, UR6, 0x2, UPT ;  /* 0x000000020600788c */ /* 0x000fe4000bf05270 */
[----:B------:R-:W-:Y:S01]  /*2720*/  ISETP.NE.AND P0, PT, R8, 0x2, PT ;  /* 0x000000020800780c */ /* 0x000fe20003f05270 */
[----:B------:R-:W-:Y:S06]  /*2730*/  UGETNEXTWORKID.BROADCAST [UR4], [UR5] ;  /* 0x00000000040073ca */ /* 0x000fec0008000100 */
[----:B------:R-:W-:Y:S02]  /*2740*/  USEL UR4, URZ, 0x1, UP0 ;  /* 0x00000001ff047887 */ /* 0x000fe40008000000 */
[----:B------:R-:W-:-:S04]  /*2750*/  USEL UR6, UR6, URZ, UP0 ;  /* 0x000000ff06067287 */ /* 0x000fc80008000000 */
[----:B------:R-:W-:Y:S02]  /*2760*/  LOP3.LUT R12, R12, UR4, RZ, 0x3c, !PT ;  /* 0x000000040c0c7c12 */ /* 0x000fe4000f8e3cff */
[----:B-1----:R-:W-:-:S04]  /*2770*/  SHF.L.U32 R4, R10, 0x1f, RZ ;  /* 0x0000001f0a047819 */ /* 0x002fc800000006ff */
[----:B------:R-:W1:Y:S02]  /*2780*/  SYNCS.PHASECHK.TRANS64.TRYWAIT P1, [R0+URZ+0x70], R4 ;  /* 0x00007004000075a7 */ /* 0x000e6400080211ff */
[----:B-1----:R-:W-:Y:S05]  /*2790*/  @!P1 BRA `(.L_x_41) ;  /* 0x0000006800489947 */ /* 0x002fea0003800000 */
.L_x_138:
[C---:B-1----:R-:W-:Y:S01]  /*27a0*/  LEA R4, R11.reuse, UR37, 0x4 ;  /* 0x000000250b047c11 */ /* 0x042fe2000f8e20ff */
[----:B------:R-:W-:Y:S01]  /*27b0*/  VIADD R0, R0, 0x80 ;  /* 0x0000008000007836 */ /* 0x000fe20000000000 */
[----:B------:R-:W-:Y:S01]  /*27c0*/  SEL R8, R8, RZ, P0 ;  /* 0x000000ff08087207 */ /* 0x000fe20000000000 */
[----:B------:R-:W-:-:S03]  /*27d0*/  VIADD R11, R11, 0x1 ;  /* 0x000000010b0b7836 */ /* 0x000fc60000000000 */
[----:B------:R-:W1:Y:S01]  /*27e0*/  LDS.128 R4, [R4+0x100] ;  /* 0x0001000004047984 */ /* 0x000e620000000c00 */
[----:B------:R-:W-:Y:S02]  /*27f0*/  PRMT R0, RZ, 0x654, R0 ;  /* 0x00000654ff007816 */ /* 0x000fe40000000000 */
[C---:B------:R-:W-:Y:S01]  /*2800*/  ISETP.NE.AND P1, PT, R11.reuse, 0x2, PT ;  /* 0x000000020b00780c */ /* 0x040fe20003f25270 */
[----:B------:R-:W-:Y:S01]  /*2810*/  @!PT LDS RZ, [RZ] ;  /* 0x00000000fffff984 */ /* 0x000fe20000000800 */
[----:B------:R-:W-:Y:S01]  /*2820*/  @!PT LDS RZ, [RZ] ;  /* 0x00000000fffff984 */ /* 0x000fe20000000800 */
[----:B------:R-:W-:Y:S01]  /*2830*/  @!PT LDS RZ, [RZ] ;  /* 0x00000000fffff984 */ /* 0x000fe20000000800 */
[----:B------:R-:W-:Y:S01]  /*2840*/  @!PT LDS RZ, [RZ] ;  /* 0x00000000fffff984 */ /* 0x000fe20000000800 */
[----:B------:R2:W-:Y:S06]  /*2850*/  MEMBAR.ALL.CTA ;  /* 0x0000000000007992 */ /* 0x0005ec0000008000 */
[----:B--2---:R-:W2:Y:S01]  /*2860*/  FENCE.VIEW.ASYNC.S ;  /* 0x00000000000073c6 */ /* 0x004ea20000000000 */
[----:B------:R-:W-:Y:S01]  /*2870*/  SEL R11, R11, RZ, P1 ;  /* 0x000000ff0b0b7207 */ /* 0x000fe20000800000 */
[----:B--2---:R2:W-:Y:S01]  /*2880*/  SYNCS.ARRIVE.TRANS64.RED.A1T0 RZ, [R0+URZ], RZ ;  /* 0x000000ff00ff79a7 */ /* 0x0045e200081004ff */
[----:B-1----:R-:W-:-:S02]  /*2890*/  LOP3.LUT P3, RZ, R6, 0x1, RZ, 0xc0, !PT ;  /* 0x0000000106ff7812 */ /* 0x002fc4000786c0ff */
[----:B------:R-:W-:-:S04]  /*28a0*/  SEL R4, RZ, 0x1, P1 ;  /* 0x00000001ff047807 */ /* 0x000fc80000800000 */
[----:B------:R-:W-:Y:S02]  /*28b0*/  LOP3.LUT R10, R10, R4, RZ, 0x3c, !PT ;  /* 0x000000040a0a7212 */ /* 0x000fe400078e3cff */
[----:B--2---:R-:W-:-:S04]  /*28c0*/  SEL R0, RZ, 0x1, P0 ;  /* 0x00000001ff007807 */ /* 0x004fc80000000000 */
[----:B------:R-:W-:Y:S01]  /*28d0*/  LOP3.LUT R9, R9, R0, RZ, 0x3c, !PT ;  /* 0x0000000009097212 */ /* 0x000fe200078e3cff */
[----:B------:R-:W-:Y:S06]  /*28e0*/  @P3 BRA `(.L_x_42) ;  /* 0xfffffffc002c3947 */ /* 0x000fec000383ffff */
[----:B------:R-:W-:Y:S01]  /*28f0*/  ULEA UR5, UR6, UR37, 0x3 ;  /* 0x0000002506057291 */ /* 0x000fe2000f8e18ff */
[----:B------:R-:W-:-:S08]  /*2900*/  SHF.L.U32 R2, R12, 0x1f, RZ ;  /* 0x0000001f0c027819 */ /* 0x000fd000000006ff */
[----:B------:R-:W1:Y:S02]  /*2910*/  SYNCS.PHASECHK.TRANS64 P0, [UR5+0x80], R2 ;  /* 0x00008002ff0075a7 */ /* 0x000e640008001005 */
[----:B-1----:R-:W-:Y:S05]  /*2920*/  @P0 BRA `(.L_x_43) ;  /* 0x0000000000080947 */ /* 0x002fea0003800000 */
[----:B------:R-:W1:Y:S02]  /*2930*/  SYNCS.PHASECHK.TRANS64.TRYWAIT P0, [UR5+0x80], R2 ;  /* 0x00008002ff0075a7 */ /* 0x000e640008001105 */
[----:B-1----:R-:W-:Y:S05]  /*2940*/  @!P0 BRA `(.L_x_44) ;  /* 0x0000006400f08947 */ /* 0x002fea0003800000 */
.L_x_43:
[----:B------:R-:W-:-:S04]  /*2950*/  UIADD3 UR4, UPT, UPT, UR6, 0x1, URZ ;  /* 0x0000000106047890 */ /* 0x000fc8000fffe0ff */
[----:B------:R-:W-:-:S04]  /*2960*/  UISETP.NE.AND UP0, UPT, UR4, 0x2, UPT ;  /* 0x000000020400788c */ /* 0x000fc8000bf05270 */
[----:B------:R-:W-:Y:S02]  /*2970*/  USEL UR7, URZ, 0x1, UP0 ;  /* 0x00000001ff077887 */ /* 0x000fe40008000000 */
[----:B------:R-:W-:-:S04]  /*2980*/  USEL UR4, UR4, URZ, UP0 ;  /* 0x000000ff04047287 */ /* 0x000fc80008000000 */
[----:B------:R-:W-:Y:S01]  /*2990*/  ULEA UR4, UR4, UR37, 0x3 ;  /* 0x0000002504047291 */ /* 0x000fe2000f8e18ff */
[----:B-1----:R-:W-:-:S04]  /*29a0*/  LOP3.LUT R2, R12, UR7, RZ, 0x3c, !PT ;  /* 0x000000070c027c12 */ /* 0x002fc8000f8e3cff */
[----:B------:R-:W-:-:S04]  /*29b0*/  SHF.L.U32 R0, R2, 0x1f, RZ ;  /* 0x0000001f02007819 */ /* 0x000fc800000006ff */
[----:B------:R-:W1:Y:S02]  /*29c0*/  SYNCS.PHASECHK.TRANS64 P0, [UR4+0x80], R0 ;  /* 0x00008000ff0075a7 */ /* 0x000e640008001004 */
[----:B-1----:R-:W-:Y:S05]  /*29d0*/  @P0 EXIT ;  /* 0x000000000000094d */ /* 0x002fea0003800000 */
[----:B------:R-:W-:Y:S02]  /*29e0*/  SHF.L.U32 R2, R2, 0x1f, RZ ;  /* 0x0000001f02027819 */ /* 0x000fe400000006ff */
[----:B------:R-:W-:-:S07]  /*29f0*/  MOV R0, UR4 ;  /* 0x0000000400007c02 */ /* 0x000fce0008000f00 */
.L_x_45:
[----:B-1----:R1:W2:Y:S02]  /*2a00*/  SYNCS.PHASECHK.TRANS64.TRYWAIT P0, [R0+URZ+0x80], R2 ;  /* 0x00008002000075a7 */ /* 0x0022a400080011ff */
[----:B--2---:R-:W-:Y:S05]  /*2a10*/  @!P0 NANOSLEEP.SYNCS 0x989680 ;  /* 0x009896800000895d */ /* 0x004fea0003900000 */
[----:B------:R-:W2:Y:S02]  /*2a20*/  @!P0 SYNCS.PHASECHK.TRANS64 P0, [R0+URZ+0x80], R2 ;  /* 0x00008002000085a7 */ /* 0x000ea400080010ff */
[----:B--2---:R-:W-:Y:S05]  /*2a30*/  @P0 EXIT ;  /* 0x000000000000094d */ /* 0x004fea0003800000 */
[----:B------:R-:W-:Y:S05]  /*2a40*/  BRA `(.L_x_45) ;  /* 0xfffffffc00ec7947 */ /* 0x000fea000383ffff */
.L_x_38:
[----:B------:R-:W-:-:S09]  /*2a50*/  UISETP.NE.AND UP1, UPT, UR8, URZ, UPT ;  /* 0x000000ff0800728c */ /* 0x000fd2000bf25270 */
[----:B------:R-:W-:Y:S05]  /*2a60*/  BRA.U UP1, `(.L_x_46) ;  /* 0x0000001101247547 */ /* 0x000fea000b800000 */
[----:B------:R-:W-:Y:S01]  /*2a70*/  UMOV UR4, 0x40 ;  /* 0x0000004000047882 */ /* 0x000fe20000000000 */
[----:B------:R-:W-:Y:S01]  /*2a80*/  NOP ;  /* 0x0000000000007918 */ /* 0x000fe20000000000 */
[----:B------:R-:W-:Y:S01]  /*2a90*/  ULEA UR4, UR37, UR4, 0x18 ;  /* 0x0000000425047291 */ /* 0x000fe2000f8ec0ff */
[----:B------:R-:W-:Y:S02]  /*2aa0*/  UMOV UR5, 0x400 ;  /* 0x0000040000057882 */ /* 0x000fe40000000000 */
[----:B------:R-:W-:-:S06]  /*2ab0*/  ULEA UR37, UR37, UR5, 0x18 ;  /* 0x0000000525257291 */ /* 0x000fcc000f8ec0ff */
[----:B------:R-:W1:Y:S02]  /*2ac0*/  LDS.U8 R0, [UR4+0x1c] ;  /* 0x00001c04ff007984 */ /* 0x000e640008000000 */
[----:B-1----:R-:W-:-:S13]  /*2ad0*/  ISETP.NE.AND P0, PT, R0, RZ, PT ;  /* 0x000000ff0000720c */ /* 0x002fda0003f05270 */
[----:B------:R-:W-:Y:S05]  /*2ae0*/  @P0 BRA `(.L_x_47) ;  /* 0x0000000000580947 */ /* 0x000fea0003800000 */
[----:B------:R-:W-:-:S13]  /*2af0*/  ELECT P0, URZ, PT ;  /* 0x0000000000ff782f */ /* 0x000fda0003800000 */
[----:B------:R-:W-:Y:S05]  /*2b00*/  @!P0 BRA `(.L_x_48) ;  /* 0x0000000000608947 */ /* 0x000fea0003800000 */
[----:B------:R-:W-:Y:S01]  /*2b10*/  UMOV UR5, 0x10 ;  /* 0x0000001000057882 */ /* 0x000fe20000000000 */
[----:B------:R-:W-:Y:S01]  /*2b20*/  HFMA2 R0, -RZ, RZ, 0, 5.9604644775390625e-08 ;  /* 0x00000001ff007431 */ /* 0x000fe200000001ff */
[----:B------:R-:W-:-:S03]  /*2b30*/  MOV R2, 0xffff ;  /* 0x0000ffff00027802 */ /* 0x000fc60000000f00 */
[----:B------:R-:W-:Y:S04]  /*2b40*/  DEPBAR.LE SB1, 0x36 ;  /* 0x00009d800000791a */ /* 0x000fe80000000000 */
[----:B------:R-:W1:Y:S02]  /*2b50*/  UTCATOMSWS.FIND_AND_SET.ALIGN UP0, UR5, UR5 ;  /* 0x00000005000575e3 */ /* 0x000e640008000800 */
[----:B-1----:R-:W-:Y:S01]  /*2b60*/  MOV R3, UR5 ;  /* 0x0000000500037c02 */ /* 0x002fe20008000f00 */
[----:B------:R-:W-:Y:S06]  /*2b70*/  BRA.U UP0, `(.L_x_49) ;  /* 0x0000000100187547 */ /* 0x000fec000b800000 */
.L_x_50:
[----:B------:R-:W-:Y:S05]  /*2b80*/  NANOSLEEP 0x64 ;  /* 0x000000640000795d */ /* 0x000fea0003800000 */
[----:B------:R-:W-:-:S05]  /*2b90*/  UMOV UR5, 0x10 ;  /* 0x0000001000057882 */ /* 0x000fca0000000000 */
[----:B------:R-:W-:Y:S04]  /*2ba0*/  DEPBAR.LE SB1, 0x36 ;  /* 0x00009d800000791a */ /* 0x000fe80000000000 */
[----:B------:R-:W1:Y:S02]  /*2bb0*/  UTCATOMSWS.FIND_AND_SET.ALIGN UP0, UR5, UR5 ;  /* 0x00000005000575e3 */ /* 0x000e640008000800 */
[----:B-1----:R-:W-:Y:S01]  /*2bc0*/  MOV R3, UR5 ;  /* 0x0000000500037c02 */ /* 0x002fe20008000f00 */
[----:B------:R-:W-:Y:S05]  /*2bd0*/  BRA.U !UP0, `(.L_x_50) ;  /* 0xfffffffd08e87547 */ /* 0x000fea000b83ffff */
.L_x_49:
[-C--:B------:R-:W-:Y:S02]  /*2be0*/  SHF.L.U32 R2, R2, R3.reuse, RZ ;  /* 0x0000000302027219 */ /* 0x080fe400000006ff */
[----:B------:R-:W-:Y:S01]  /*2bf0*/  SHF.L.U32 R0, R0, R3, RZ ;  /* 0x0000000300007219 */ /* 0x000fe200000006ff */
[----:B------:R-:W-:Y:S02]  /*2c00*/  IMAD.SHL.U32 R3, R3, 0x20, RZ ;  /* 0x0000002003037824 */ /* 0x000fe400078e00ff */
[----:B------:R1:W-:Y:S04]  /*2c10*/  ATOMS.OR RZ, [UR4+0x14], R2 ;  /* 0x00001402ffff798c */ /* 0x0003e8000b000004 */
[----:B------:R1:W-:Y:S04]  /*2c20*/  ATOMS.OR RZ, [UR4+0x18], R0 ;  /* 0x00001800ffff798c */ /* 0x0003e8000b000004 */
[----:B------:R1:W-:Y:S01]  /*2c30*/  STS [UR37+0x120], R3 ;  /* 0x00012003ff007988 */ /* 0x0003e20008000825 */
[----:B------:R-:W-:Y:S05]  /*2c40*/  BRA `(.L_x_48) ;  /* 0x0000000000107947 */ /* 0x000fea0003800000 */
.L_x_47:
[----:B------:R-:W-:Y:S02]  /*2c50*/  MOV R0, 0xffffffff ;  /* 0xffffffff00007802 */ /* 0x000fe40000000f00 */
[----:B------:R-:W-:-:S03]  /*2c60*/  MOV R2, 0x2c90 ;  /* 0x00002c9000027802 */ /* 0x000fc60000000f00 */
[----:B------:R1:W-:Y:S04]  /*2c70*/  STS [UR37+0x120], R0 ;  /* 0x00012000ff007988 */ /* 0x0003e80008000825 */
[----:B-1-3-5:R-:W-:Y:S05]  /*2c80*/  CALL.REL.NOINC `($__internal_1_$__cuda_sm10x_tcgen05_guardrail_trap_phase_invalid_during_alloc) ;  /* 0x0000006c00387944 */ /* 0x02afea0003c00000 */
.L_x_48:
[----:B------:R-:W-:Y:S05]  /*2c90*/  WARPSYNC.ALL ;  /* 0x0000000000007948 */ /* 0x000fea0003800000 */
[----:B------:R-:W2:Y:S01]  /*2ca0*/  S2UR UR5, SR_CgaCtaId ;  /* 0x00000000000579c3 */ /* 0x000ea20000008800 */
[----:B------:R-:W-:Y:S01]  /*2cb0*/  UMOV UR4, 0x400 ;  /* 0x0000040000047882 */ /* 0x000fe20000000000 */
[----:B------:R-:W-:-:S06]  /*2cc0*/  NOP ;  /* 0x0000000000007918 */ /* 0x000fcc0000000000 */
[----:B------:R-:W-:Y:S06]  /*2cd0*/  BAR.ARV 0x6, 0xa0 ;  /* 0x0182800000007b1d */ /* 0x000fec0000002000 */
[----:B------:R-:W4:Y:S01]  /*2ce0*/  LDCU UR7, c[0x0][0x38c] ;  /* 0x00007180ff0777ac */ /* 0x000f220008000800 */
[----:B------:R-:W-:Y:S01]  /*2cf0*/  IMAD.MOV.U32 R11, RZ, RZ, 0x1 ;  /* 0x00000001ff0b7424 */ /* 0x000fe200078e00ff */
[----:B------:R-:W-:Y:S01]  /*2d00*/  CS2R R8, SRZ ;  /* 0x0000000000087805 */ /* 0x000fe2000001ff00 */
[----:B------:R-:W-:Y:S01]  /*2d10*/  IMAD.MOV.U32 R10, RZ, RZ, RZ ;  /* 0x000000ffff0a7224 */ /* 0x000fe200078e00ff */
[----:B------:R-:W3:Y:S01]  /*2d20*/  LDCU UR6, c[0x0][0x38c] ;  /* 0x00007180ff0677ac */ /* 0x000ee20008000800 */
[----:B------:R-:W-:Y:S01]  /*2d30*/  UMOV UR15, URZ ;  /* 0x000000ff000f7c82 */ /* 0x000fe20008000000 */
[----:B------:R-:W-:Y:S01]  /*2d40*/  UMOV UR14, URZ ;  /* 0x000000ff000e7c82 */ /* 0x000fe20008000000 */
[----:B--2---:R-:W-:Y:S01]  /*2d50*/  ULEA UR5, UR5, UR4, 0x18 ;  /* 0x0000000405057291 */ /* 0x004fe2000f8ec0ff */
[----:B------:R-:W-:Y:S01]  /*2d60*/  UMOV UR32, 0x0 ;  /* 0x0000000000207882 */ /* 0x000fe20000000000 */
[----:B------:R-:W-:-:S02]  /*2d70*/  UMOV UR33, 0x8200490 ;  /* 0x0820049000217882 */ /* 0x000fc40000000000 */
[----:B------:R-:W-:Y:S02]  /*2d80*/  UIADD3 UR9, UPT, UPT, UR5, 0x8400, URZ ;  /* 0x0000840005097890 */ /* 0x000fe4000fffe0ff */
[----:B------:R-:W-:Y:S02]  /*2d90*/  UIADD3 UR10, UPT, UPT, UR5, 0x18400, URZ ;  /* 0x00018400050a7890 */ /* 0x000fe4000fffe0ff */
[----:B----4-:R-:W-:Y:S01]  /*2da0*/  UIADD3 UR7, UPT, UPT, UR7, 0x7f, URZ ;  /* 0x0000007f07077890 */ /* 0x010fe2000fffe0ff */
[----:B-1----:R-:W1:Y:S01]  /*2db0*/  LDS R0, [UR5+0x120] ;  /* 0x00012005ff007984 */ /* 0x002e620008000800 */
[----:B------:R-:W-:Y:S02]  /*2dc0*/  USHF.R.U32.HI UR9, URZ, 0x4, UR9 ;  /* 0x00000004ff097899 */ /* 0x000fe40008011609 */
[----:B------:R-:W-:Y:S02]  /*2dd0*/  USHF.R.S32.HI UR4, URZ, 0x1f, UR7 ;  /* 0x0000001fff047899 */ /* 0x000fe40008011407 */
[----:B------:R-:W-:-:S02]  /*2de0*/  USHF.R.U32.HI UR10, URZ, 0x4, UR10 ;  /* 0x00000004ff0a7899 */ /* 0x000fc4000801160a */
[----:B------:R-:W-:Y:S02]  /*2df0*/  ULEA.HI UR4, UR4, UR7, URZ, 0x7 ;  /* 0x0000000704047291 */ /* 0x000fe4000f8f38ff */
[----:B------:R-:W-:Y:S02]  /*2e00*/  ULOP3.LUT UR9, UR9, 0x3fff, URZ, 0xc0, !UPT ;  /* 0x00003fff09097892 */ /* 0x000fe4000f8ec0ff */
[----:B------:R-:W-:Y:S02]  /*2e10*/  USHF.R.S32.HI UR4, URZ, 0x7, UR4 ;  /* 0x00000007ff047899 */ /* 0x000fe40008011404 */
[----:B------:R-:W-:Y:S02]  /*2e20*/  ULOP3.LUT UR10, UR10, 0x3fff, URZ, 0xc0, !UPT ;  /* 0x00003fff0a0a7892 */ /* 0x000fe4000f8ec0ff */
[----:B------:R-:W-:Y:S01]  /*2e30*/  UISETP.LT.AND UP0, UPT, UR4, 0x1, UPT ;  /* 0x000000010400788c */ /* 0x000fe2000bf01270 */
[----:B------:R-:W-:Y:S01]  /*2e40*/  UMOV UR30, 0x0 ;  /* 0x00000000001e7882 */ /* 0x000fe20000000000 */
[----:B------:R-:W-:-:S02]  /*2e50*/  UMOV UR31, 0x8200490 ;  /* 0x08200490001f7882 */ /* 0x000fc40000000000 */
[----:B------:R-:W-:Y:S01]  /*2e60*/  USEL UR8, UR4, 0x1, !UP0 ;  /* 0x0000000104087887 */ /* 0x000fe2000c000000 */
[----:B------:R-:W-:Y:S01]  /*2e70*/  UMOV UR28, 0x0 ;  /* 0x00000000001c7882 */ /* 0x000fe20000000000 */
[----:B------:R-:W-:Y:S01]  /*2e80*/  UMOV UR29, 0x8200490 ;  /* 0x08200490001d7882 */ /* 0x000fe20000000000 */
[----:B------:R-:W-:Y:S01]  /*2e90*/  UMOV UR26, 0x0 ;  /* 0x00000000001a7882 */ /* 0x000fe20000000000 */
[----:B------:R-:W-:Y:S01]  /*2ea0*/  UMOV UR27, 0x8200490 ;  /* 0x08200490001b7882 */ /* 0x000fe20000000000 */
[----:B------:R-:W-:Y:S01]  /*2eb0*/  UMOV UR24, 0x0 ;  /* 0x0000000000187882 */ /* 0x000fe20000000000 */
[----:B------:R-:W-:Y:S01]  /*2ec0*/  UMOV UR25, 0x8200490 ;  /* 0x0820049000197882 */ /* 0x000fe20000000000 */
[----:B------:R-:W-:Y:S01]  /*2ed0*/  UMOV UR22, 0x0 ;  /* 0x0000000000167882 */ /* 0x000fe20000000000 */
[----:B------:R-:W-:Y:S01]  /*2ee0*/  UMOV UR23, 0x8200490 ;  /* 0x0820049000177882 */ /* 0x000fe20000000000 */
[----:B------:R-:W-:Y:S02]  /*2ef0*/  ULOP3.LUT UR9, UR9, 0x10000, URZ, 0xfc, !UPT ;  /* 0x0001000009097892 */ /* 0x000fe4000f8efcff */
[----:B------:R-:W-:-:S02]  /*2f00*/  ULOP3.LUT UR10, UR10, 0x10000, URZ, 0xfc, !UPT ;  /* 0x000100000a0a7892 */ /* 0x000fc4000f8efcff */
[----:B------:R-:W-:Y:S02]  /*2f10*/  UIADD3 UR8, UPT, UPT, -UR8, URZ, URZ ;  /* 0x000000ff08087290 */ /* 0x000fe4000fffe1ff */
[----:B---3--:R-:W-:Y:S01]  /*2f20*/  UISETP.GE.AND UP3, UPT, UR6, 0x1, UPT ;  /* 0x000000010600788c */ /* 0x008fe2000bf66270 */
[----:B------:R-:W-:Y:S01]  /*2f30*/  UMOV UR20, 0x0 ;  /* 0x0000000000147882 */ /* 0x000fe20000000000 */
[----:B------:R-:W-:Y:S01]  /*2f40*/  UMOV UR21, 0x8200490 ;  /* 0x0820049000157882 */ /* 0x000fe20000000000 */
[----:B------:R-:W-:Y:S01]  /*2f50*/  UMOV UR18, 0x0 ;  /* 0x0000000000127882 */ /* 0x000fe20000000000 */
[----:B-1----:R-:W-:Y:S01]  /*2f60*/  R2UR UR16, R0 ;  /* 0x00000000001072ca */ /* 0x002fe200000e0000 */
[----:B------:R-:W-:-:S14]  /*2f70*/  UMOV UR19, 0x8200490 ;  /* 0x0820049000137882 */ /* 0x000fdc0000000000 */
.L_x_57:
[----:B------:R-:W-:Y:S02]  /*2f80*/  LEA R0, R10, UR5, 0x3 ;  /* 0x000000050a007c11 */ /* 0x000fe4000f8e18ff */
[----:B------:R-:W-:Y:S02]  /*2f90*/  SHF.L.U32 R2, R9, 0x1f, RZ ;  /* 0x0000001f09027819 */ /* 0x000fe400000006ff */
[----:B------:R-:W-:Y:S01]  /*2fa0*/  PLOP3.LUT P0, PT, PT, PT, UP3, 0x80, 0x8 ;  /* 0x000000000008781c */ /* 0x000fe20003f0f038 */
[----:B------:R-:W-:Y:S01]  /*2fb0*/  VIADD R3, R0, 0x80 ;  /* 0x0000008000037836 */ /* 0x000fe20000000000 */
[----:B-1----:R-:W1:Y:S02]  /*2fc0*/  SYNCS.PHASECHK.TRANS64.TRYWAIT P1, [R0+URZ+0x70], R2 ;  /* 0x00007002000075a7 */ /* 0x002e6400080211ff */
[----:B-1-3--:R-:W-:Y:S09]  /*2fd0*/  @!P1 BRA `(.L_x_51) ;  /* 0x0000006000649947 */ /* 0x00aff20003800000 */
.L_x_140:
[----:B------:R-:W-:Y:S01]  /*2fe0*/  LEA R4, R10, UR5, 0x4 ;  /* 0x000000050a047c11 */ /* 0x000fe2000f8e20ff */
[----:B------:R-:W-:Y:S01]  /*2ff0*/  @UP3 ULEA UR7, UR14, UR5, 0x3 ;  /* 0x000000050e073291 */ /* 0x000fe2000f8e18ff */
[----:B------:R-:W-:Y:S01]  /*3000*/  PLOP3.LUT P2, PT, PT, PT, PT, 0x80, 0x8 ;  /* 0x000000000008781c */ /* 0x000fe20003f4f070 */
[----:B------:R-:W-:Y:S01]  /*3010*/  ULEA UR6, UR15, UR5, 0x3 ;  /* 0x000000050f067291 */ /* 0x000fe2000f8e18ff */
[----:B------:R-:W-:Y:S02]  /*3020*/  PRMT R3, RZ, 0x654, R3 ;  /* 0x00000654ff037816 */ /* 0x000fe40000000003 */
[----:B------:R-:W2:Y:S01]  /*3030*/  LDS.128 R4, [R4+0x100] ;  /* 0x0001000004047984 */ /* 0x000ea20000000c00 */
[----:B-1----:R-:W-:Y:S02]  /*3040*/  @P0 SHF.L.U32 R2, R8, 0x1f, RZ ;  /* 0x0000001f08020819 */ /* 0x002fe400000006ff */
[----:B------:R-:W-:Y:S01]  /*3050*/  SHF.L.U32 R0, R11, 0x1f, RZ ;  /* 0x0000001f0b007819 */ /* 0x000fe200000006ff */
[----:B------:R-:W-:Y:S01]  /*3060*/  @!PT LDS RZ, [RZ] ;  /* 0x00000000fffff984 */ /* 0x000fe20000000800 */
[----:B------:R-:W-:Y:S01]  /*3070*/  @!PT LDS RZ, [RZ] ;  /* 0x00000000fffff984 */ /* 0x000fe20000000800 */
[----:B------:R-:W-:Y:S01]  /*3080*/  @!PT LDS RZ, [RZ] ;  /* 0x00000000fffff984 */ /* 0x000fe20000000800 */
[----:B------:R-:W-:Y:S01]  /*3090*/  @!PT LDS RZ, [RZ] ;  /* 0x00000000fffff984 */ /* 0x000fe20000000800 */
[----:B------:R1:W-:Y:S06]  /*30a0*/  MEMBAR.ALL.CTA ;  /* 0x0000000000007992 */ /* 0x0003ec0000008000 */
[----:B-1----:R-:W1:Y:S02]  /*30b0*/  FENCE.VIEW.ASYNC.S ;  /* 0x00000000000073c6 */ /* 0x002e640000000000 */
[----:B-1----:R1:W-:Y:S01]  /*30c0*/  SYNCS.ARRIVE.TRANS64.RED.A1T0 RZ, [R3+URZ], RZ ;  /* 0x000000ff03ff79a7 */ /* 0x0023e200081004ff */
[----:B------:R1:W3:Y:S01]  /*30d0*/  @P0 SYNCS.PHASECHK.TRANS64.TRYWAIT P2, [UR7], R2 ;  /* 0x00000002ff0005a7 */ /* 0x0002e20008041107 */
[----:B------:R-:W-:Y:S01]  /*30e0*/  ULEA UR7, UR15, UR16, 0x7 ;  /* 0x000000100f077291 */ /* 0x000fe2000f8e38ff */
[----:B--2---:R-:W-:Y:S01]  /*30f0*/  LOP3.LUT P1, RZ, R6, 0x1, RZ, 0xc0, !PT ;  /* 0x0000000106ff7812 */ /* 0x004fe2000782c0ff */
[----:B------:R-:W2:Y:S02]  /*3100*/  SYNCS.PHASECHK.TRANS64.TRYWAIT P0, [UR6+0xb0], R0 ;  /* 0x0000b000ff0075a7 */ /* 0x000ea40008001106 */
[----:B-123--:R-:W-:Y:S10]  /*3110*/  @!P0 BRA `(.L_x_52) ;  /* 0x0000006000288947 */ /* 0x00eff40003800000 */
.L_x_142:
[----:B------:R-:W-:Y:S01]  /*3120*/  IADD3 R10, PT, PT, R10, 0x1, RZ ;  /* 0x000000010a0a7810 */ /* 0x000fe20007ffe0ff */
[----:B------:R-:W-:Y:S06]  /*3130*/  BRA.U !UP3, `(.L_x_53) ;  /* 0x000000050b107547 */ /* 0x000fec000b800000 */
[----:B------:R-:W-:Y:S01]  /*3140*/  UPLOP3.LUT UP4, UPT, UPT, UPT, UPT, 0x40, 0x4 ;  /* 0x000000000004789c */ /* 0x000fe20003f8e870 */
[----:B------:R-:W-:Y:S01]  /*3150*/  UMOV UR13, UR8 ;  /* 0x00000008000d7c82 */ /* 0x000fe20008000000 */
[----:B------:R-:W-:Y:S01]  /*3160*/  UMOV UR12, UR4 ;  /* 0x00000004000c7c82 */ /* 0x000fe20008000000 */
[----:B------:R-:W-:-:S08]  /*3170*/  UMOV UR17, UR14 ;  /* 0x0000000e00117c82 */ /* 0x000fd00008000000 */
.L_x_56:
[----:B------:R-:W-:Y:S02]  /*3180*/  UIADD3 UR13, UPT, UPT, UR13, 0x1, URZ ;  /* 0x000000010d0d7890 */ /* 0x000fe4000fffe0ff */
[----:B--2---:R-:W-:Y:S02]  /*3190*/  ULEA UR11, UR17, UR5, 0x3 ;  /* 0x00000005110b7291 */ /* 0x004fe4000f8e18ff */
[----:B------:R-:W-:Y:S01]  /*31a0*/  UISETP.NE.AND UP0, UPT, UR13, URZ, UPT ;  /* 0x000000ff0d00728c */ /* 0x000fe2000bf05270 */
[----:B---3--:R-:W-:Y:S10]  /*31b0*/  @P2 BRA `(.L_x_54) ;  /* 0x00000000000c2947 */ /* 0x008ff40003800000 */
[----:B-1----:R-:W-:Y:S04]  /*31c0*/  SHF.L.U32 R2, R8, 0x1f, RZ ;  /* 0x0000001f08027819 */ /* 0x002fe800000006ff */
[----:B------:R-:W1:Y:S02]  /*31d0*/  SYNCS.PHASECHK.TRANS64.TRYWAIT P0, [UR11], R2 ;  /* 0x00000002ff0075a7 */ /* 0x000e64000800110b */
[----:B-1----:R-:W-:Y:S05]  /*31e0*/  @!P0 BRA `(.L_x_55) ;  /* 0x00000060000c8947 */ /* 0x002fea0003800000 */
.L_x_54:
[----:B------:R-:W-:Y:S01]  /*31f0*/  UISETP.NE.AND UP1, UPT, UR12, 0x1, UPT ;  /* 0x000000010c00788c */ /* 0x000fe2000bf25270 */
[----:B------:R-:W-:Y:S01]  /*3200*/  PLOP3.LUT P2, PT, PT, PT, PT, 0x80, 0x8 ;  /* 0x000000000008781c */ /* 0x000fe20003f4f070 */
[----:B------:R-:W-:Y:S02]  /*3210*/  UIADD3 UR14, UPT, UPT, UR17, 0x1, URZ ;  /* 0x00000001110e7890 */ /* 0x000fe4000fffe0ff */
[----:B------:R-:W-:Y:S02]  /*3220*/  ULEA UR64, UR17, UR10, 0xb ;  /* 0x0000000a11407291 */ /* 0x000fe4000f8e58ff */
[----:B------:R-:W-:Y:S01]  /*3230*/  UISETP.NE.AND UP2, UPT, UR14, 0x2, UPT ;  /* 0x000000020e00788c */ /* 0x000fe2000bf45270 */
[----:B------:R-:W-:Y:S01]  /*3240*/  PLOP3.LUT P0, PT, PT, PT, UP1, 0x80, 0x8 ;  /* 0x000000000008781c */ /* 0x000fe20003f0f018 */
[----:B------:R-:W-:Y:S02]  /*3250*/  ULEA UR62, UR17, UR9, 0xb ;  /* 0x00000009113e7291 */ /* 0x000fe4000f8e58ff */
[----:B------:R-:W-:Y:S02]  /*3260*/  USEL UR35, URZ, 0x1, UP2 ;  /* 0x00000001ff237887 */ /* 0x000fe40009000000 */
[----:B------:R-:W-:Y:S02]  /*3270*/  USEL UR14, UR14, URZ, UP2 ;  /* 0x000000ff0e0e7287 */ /* 0x000fe40009000000 */
[----:B------:R-:W-:Y:S02]  /*3280*/  UIADD3 UR60, UPT, UPT, UR64, 0x2, URZ ;  /* 0x00000002403c7890 */ /* 0x000fe4000fffe0ff */
[----:B------:R-:W-:Y:S01]  /*3290*/  @UP1 ULEA UR34, UR14, UR5, 0x3 ;  /* 0x000000050e221291 */ /* 0x000fe2000f8e18ff */
[----:B------:R-:W-:Y:S01]  /*32a0*/  LOP3.LUT R8, R8, UR35, RZ, 0x3c, !PT ;  /* 0x0000002308087c12 */ /* 0x000fe2000f8e3cff */
[----:B------:R-:W-:Y:S02]  /*32b0*/  UIADD3 UR58, UPT, UPT, UR62, 0x2, URZ ;  /* 0x000000023e3a7890 */ /* 0x000fe4000fffe0ff */
[----:B------:R-:W-:Y:S01]  /*32c0*/  UIADD3 UR56, UPT, UPT, UR64, 0x4, URZ ;  /* 0x0000000440387890 */ /* 0x000fe2000fffe0ff */
[----:B-1----:R-:W-:Y:S01]  /*32d0*/  @P0 SHF.L.U32 R0, R8, 0x1f, RZ ;  /* 0x0000001f08000819 */ /* 0x002fe200000006ff */
[----:B------:R-:W-:Y:S02]  /*32e0*/  UIADD3 UR54, UPT, UPT, UR62, 0x4, URZ ;  /* 0x000000043e367890 */ /* 0x000fe4000fffe0ff */
[----:B------:R-:W-:Y:S01]  /*32f0*/  UIADD3 UR52, UPT, UPT, UR64, 0x6, URZ ;  /* 0x0000000640347890 */ /* 0x000fe2000fffe0ff */
[----:B------:R2:W3:Y:S01]  /*3300*/  @P0 SYNCS.PHASECHK.TRANS64.TRYWAIT P2, [UR34], R0 ;  /* 0x00000000ff0005a7 */ /* 0x0004e20008041122 */
[----:B------:R-:W-:Y:S02]  /*3310*/  UIADD3 UR50, UPT, UPT, UR62, 0x6, URZ ;  /* 0x000000063e327890 */ /* 0x000fe4000fffe0ff */
        /* <DEDUP_REMOVED lines=9> */
[----:B------:R-:W-:Y:S01]  /*33b0*/  UIADD3 UR12, UPT, UPT, UR12, -0x1, URZ ;  /* 0xffffffff0c0c7890 */ /* 0x000fe2000fffe0ff */
[----:B------:R-:W-:Y:S01]  /*33c0*/  UMOV UR65, 0x40004040 ;  /* 0x4000404000417882 */ /* 0x000fe20000000000 */
[----:B------:R-:W-:Y:S01]  /*33d0*/  UMOV UR63, 0x40004040 ;  /* 0x40004040003f7882 */ /* 0x000fe20000000000 */
[----:B------:R-:W-:Y:S01]  /*33e0*/  UMOV UR61, 0x40004040 ;  /* 0x40004040003d7882 */ /* 0x000fe20000000000 */
[----:B------:R2:W-:Y:S01]  /*33f0*/  UTCHMMA gdesc[UR62], gdesc[UR64], tmem[UR7], tmem[UR32], idesc[UR33], UP4 ;  /* 0x00ff20403e0075ea */ /* 0x0005e2000a000007 */
[----:B------:R-:W-:Y:S01]  /*3400*/  UPLOP3.LUT UP4, UPT, UPT, UPT, UPT, 0x80, 0x8 ;  /* 0x000000000008789c */ /* 0x000fe20003f8f070 */
[----:B------:R-:W-:Y:S01]  /*3410*/  UMOV UR59, 0x40004040 ;  /* 0x40004040003b7882 */ /* 0x000fe20000000000 */
[----:B------:R-:W-:Y:S01]  /*3420*/  UMOV UR57, 0x40004040 ;  /* 0x4000404000397882 */ /* 0x000fe20000000000 */
[----:B------:R2:W-:Y:S01]  /*3430*/  UTCHMMA gdesc[UR58], gdesc[UR60], tmem[UR7], tmem[UR30], idesc[UR31], UPT ;  /* 0x00ff1e3c3a0075ea */ /* 0x0005e2000b800007 */
        /* <DEDUP_REMOVED lines=14> */
[----:B------:R-:W-:Y:S01]  /*3520*/  UMOV UR35, 0x40004040 ;  /* 0x4000404000237882 */ /* 0x000fe20000000000 */
[----:B------:R2:W-:Y:S01]  /*3530*/  UTCHMMA gdesc[UR38], gdesc[UR40], tmem[UR7], tmem[UR20], idesc[UR21], UPT ;  /* 0x00ff1428260075ea */ /* 0x0005e2000b800007 */
[----:B------:R2:W-:Y:S01]  /*3540*/  UTCHMMA gdesc[UR34], gdesc[UR36], tmem[UR7], tmem[UR18], idesc[UR19], UPT ;  /* 0x00ff1224220075ea */ /* 0x0005e2000b800007 */
[----:B------:R2:W-:Y:S01]  /*3550*/  UTCBAR [UR11], URZ ;  /* 0x000000ff0b0073e9 */ /* 0x0005e200080000ff */
[----:B------:R-:W-:Y:S01]  /*3560*/  UMOV UR17, UR14 ;  /* 0x0000000e00117c82 */ /* 0x000fe20008000000 */
[----:B------:R-:W-:Y:S05]  /*3570*/  BRA.U UP0, `(.L_x_56) ;  /* 0xfffffffd00007547 */ /* 0x000fea000b83ffff */
.L_x_53:
[----:B------:R-:W-:Y:S01]  /*3580*/  UIADD3 UR15, UPT, UPT, UR15, 0x1, URZ ;  /* 0x000000010f0f7890 */ /* 0x000fe2000fffe0ff */
[C---:B------:R-:W-:Y:S01]  /*3590*/  ISETP.NE.AND P0, PT, R10.reuse, 0x2, PT ;  /* 0x000000020a00780c */ /* 0x040fe20003f05270 */
[----:B--2---:R-:W-:Y:S02]  /*35a0*/  UIADD3 UR7, UPT, UPT, UR6, 0x90, URZ ;  /* 0x0000009006077890 */ /* 0x004fe4000fffe0ff */
[----:B------:R-:W-:Y:S01]  /*35b0*/  UISETP.NE.AND UP0, UPT, UR15, 0x4, UPT ;  /* 0x000000040f00788c */ /* 0x000fe2000bf05270 */
[----:B-1----:R-:W-:Y:S02]  /*35c0*/  SEL R0, RZ, 0x1, P0 ;  /* 0x00000001ff007807 */ /* 0x002fe40000000000 */
[----:B------:R-:W-:Y:S01]  /*35d0*/  SEL R10, R10, RZ, P0 ;  /* 0x000000ff0a0a7207 */ /* 0x000fe20000000000 */
[----:B------:R-:W-:Y:S01]  /*35e0*/  USEL UR6, URZ, 0x1, UP0 ;  /* 0x00000001ff067887 */ /* 0x000fe20008000000 */
[----:B------:R-:W-:Y:S01]  /*35f0*/  LOP3.LUT R9, R9, R0, RZ, 0x3c, !PT ;  /* 0x0000000009097212 */ /* 0x000fe200078e3cff */
[----:B------:R-:W-:Y:S01]  /*3600*/  USEL UR15, UR15, URZ, UP0 ;  /* 0x000000ff0f0f7287 */ /* 0x000fe20008000000 */
[----:B------:R1:W-:Y:S03]  /*3610*/  UTCBAR [UR7], URZ ;  /* 0x000000ff070073e9 */ /* 0x0003e600080000ff */
[----:B------:R-:W-:Y:S01]  /*3620*/  LOP3.LUT R11, R11, UR6, RZ, 0x3c, !PT ;  /* 0x000000060b0b7c12 */ /* 0x000fe2000f8e3cff */
[----:B------:R-:W-:Y:S07]  /*3630*/  @P1 BRA `(.L_x_57) ;  /* 0xfffffff800501947 */ /* 0x000fee000383ffff */
[----:B------:R-:W2:Y:S01]  /*3640*/  S2UR UR4, SR_CgaCtaId ;  /* 0x00000000000479c3 */ /* 0x000ea20000008800 */
[----:B------:R-:W-:Y:S01]  /*3650*/  ELECT P0, URZ, PT ;  /* 0x0000000000ff782f */ /* 0x000fe20003800000 */
[----:B------:R-:W-:Y:S01]  /*3660*/  IMAD.MOV.U32 R0, RZ, RZ, 0x1 ;  /* 0x00000001ff007424 */ /* 0x000fe200078e00ff */
[----:B------:R-:W-:Y:S01]  /*3670*/  UIADD3 UR5, UPT, UPT, UR5, 0xb0, URZ ;  /* 0x000000b005057890 */ /* 0x000fe2000fffe0ff */
[----:B------:R-:W-:Y:S01]  /*3680*/  SHF.L.U32 R2, R11, 0x1f, RZ ;  /* 0x0000001f0b027819 */ /* 0x000fe200000006ff */
[----:B------:R-:W-:-:S03]  /*3690*/  UMOV UR6, 0x40 ;  /* 0x0000004000067882 */ /* 0x000fc60000000000 */
[----:B------:R-:W-:Y:S01]  /*36a0*/  UVIRTCOUNT.DEALLOC.SMPOOL 0x80 ;  /* 0x000000800000784c */ /* 0x000fe20000000000 */
[----:B--2---:R-:W-:Y:S02]  /*36b0*/  ULEA UR4, UR4, UR6, 0x18 ;  /* 0x0000000604047291 */ /* 0x004fe4000f8ec0ff */
[----:B------:R-:W-:-:S07]  /*36c0*/  ULEA UR6, UR15, UR5, 0x3 ;  /* 0x000000050f067291 */ /* 0x000fce000f8e18ff */
[----:B------:R2:W-:Y:S02]  /*36d0*/  @P0 STS.U8 [UR4+0x1c], R0 ;  /* 0x00001c00ff000988 */ /* 0x0005e40008000004 */
[----:B------:R-:W4:Y:S02]  /*36e0*/  SYNCS.PHASECHK.TRANS64.TRYWAIT P0, [UR6], R2 ;  /* 0x00000002ff0075a7 */ /* 0x000f240008001106 */
[----:B--2-4-:R-:W-:Y:S05]  /*36f0*/  @!P0 BRA `(.L_x_58) ;  /* 0x0000005800e08947 */ /* 0x014fea0003800000 */
.L_x_145:
[----:B-1----:R-:W-:-:S04]  /*3700*/  UIADD3 UR7, UPT, UPT, UR15, 0x1, URZ ;  /* 0x000000010f077890 */ /* 0x002fc8000fffe0ff */
[----:B------:R-:W-:-:S04]  /*3710*/  UISETP.NE.AND UP0, UPT, UR7, 0x4, UPT ;  /* 0x000000040700788c */ /* 0x000fc8000bf05270 */
[----:B------:R-:W-:Y:S02]  /*3720*/  USEL UR8, URZ, 0x1, UP0 ;  /* 0x00000001ff087887 */ /* 0x000fe40008000000 */
[----:B------:R-:W-:-:S04]  /*3730*/  USEL UR7, UR7, URZ, UP0 ;  /* 0x000000ff07077287 */ /* 0x000fc80008000000 */
[----:B------:R-:W-:Y:S01]  /*3740*/  ULEA UR6, UR7, UR5, 0x3 ;  /* 0x0000000507067291 */ /* 0x000fe2000f8e18ff */
[----:B--2---:R-:W-:-:S04]  /*3750*/  LOP3.LUT R2, R11, UR8, RZ, 0x3c, !PT ;  /* 0x000000080b027c12 */ /* 0x004fc8000f8e3cff */
[----:B------:R-:W-:-:S04]  /*3760*/  SHF.L.U32 R3, R2, 0x1f, RZ ;  /* 0x0000001f02037819 */ /* 0x000fc800000006ff */
[----:B------:R-:W1:Y:S02]  /*3770*/  SYNCS.PHASECHK.TRANS64.TRYWAIT P0, [UR6], R3 ;  /* 0x00000003ff0075a7 */ /* 0x000e640008001106 */
[----:B-1----:R-:W-:Y:S05]  /*3780*/  @!P0 BRA `(.L_x_59) ;  /* 0x0000005800d48947 */ /* 0x002fea0003800000 */
.L_x_147:
[----:B------:R-:W-:-:S04]  /*3790*/  UIADD3 UR7, UPT, UPT, UR7, 0x1, URZ ;  /* 0x0000000107077890 */ /* 0x000fc8000fffe0ff */
[----:B------:R-:W-:-:S04]  /*37a0*/  UISETP.NE.AND UP0, UPT, UR7, 0x4, UPT ;  /* 0x000000040700788c */ /* 0x000fc8000bf05270 */
[----:B------:R-:W-:Y:S02]  /*37b0*/  USEL UR8, URZ, 0x1, UP0 ;  /* 0x00000001ff087887 */ /* 0x000fe40008000000 */
[----:B------:R-:W-:-:S04]  /*37c0*/  USEL UR7, UR7, URZ, UP0 ;  /* 0x000000ff07077287 */ /* 0x000fc80008000000 */
[----:B------:R-:W-:Y:S01]  /*37d0*/  ULEA UR6, UR7, UR5, 0x3 ;  /* 0x0000000507067291 */ /* 0x000fe2000f8e18ff */
[----:B------:R-:W-:-:S04]  /*37e0*/  LOP3.LUT R2, R2, UR8, RZ, 0x3c, !PT ;  /* 0x0000000802027c12 */ /* 0x000fc8000f8e3cff */
[----:B-1----:R-:W-:-:S04]  /*37f0*/  SHF.L.U32 R3, R2, 0x1f, RZ ;  /* 0x0000001f02037819 */ /* 0x002fc800000006ff */
[----:B------:R-:W1:Y:S02]  /*3800*/  SYNCS.PHASECHK.TRANS64.TRYWAIT P0, [UR6], R3 ;  /* 0x00000003ff0075a7 */ /* 0x000e640008001106 */
[----:B-1----:R-:W-:Y:S05]  /*3810*/  @!P0 BRA `(.L_x_60) ;  /* 0x0000005800c88947 */ /* 0x002fea0003800000 */
.L_x_149:
[----:B------:R-:W-:-:S04]  /*3820*/  UIADD3 UR7, UPT, UPT, UR7, 0x1, URZ ;  /* 0x0000000107077890 */ /* 0x000fc8000fffe0ff */
[----:B------:R-:W-:-:S04]  /*3830*/  UISETP.NE.AND UP0, UPT, UR7, 0x4, UPT ;  /* 0x000000040700788c */ /* 0x000fc8000bf05270 */
[----:B------:R-:W-:Y:S02]  /*3840*/  USEL UR6, URZ, 0x1, UP0 ;  /* 0x00000001ff067887 */ /* 0x000fe40008000000 */
[----:B------:R-:W-:-:S04]  /*3850*/  USEL UR7, UR7, URZ, UP0 ;  /* 0x000000ff07077287 */ /* 0x000fc80008000000 */
[----:B------:R-:W-:Y:S01]  /*3860*/  ULEA UR7, UR7, UR5, 0x3 ;  /* 0x0000000507077291 */ /* 0x000fe2000f8e18ff */
[----:B------:R-:W-:-:S04]  /*3870*/  LOP3.LUT R2, R2, UR6, RZ, 0x3c, !PT ;  /* 0x0000000602027c12 */ /* 0x000fc8000f8e3cff */
[----:B------:R-:W-:-:S04]  /*3880*/  SHF.L.U32 R2, R2, 0x1f, RZ ;  /* 0x0000001f02027819 */ /* 0x000fc800000006ff */
[----:B------:R-:W2:Y:S02]  /*3890*/  SYNCS.PHASECHK.TRANS64.TRYWAIT P0, [UR7], R2 ;  /* 0x00000002ff0075a7 */ /* 0x000ea40008001107 */
[----:B--2---:R-:W-:Y:S05]  /*38a0*/  @!P0 BRA `(.L_x_61) ;  /* 0x0000005800bc8947 */ /* 0x004fea0003800000 */
.L_x_151:
[----:B------:R-:W-:Y:S01]  /*38b0*/  NOP ;  /* 0x0000000000007918 */ /* 0x000fe20000000000 */
[----:B-1----:R-:W1:Y:S01]  /*38c0*/  LDS R0, [UR4+0x14] ;  /* 0x00001404ff007984 */ /* 0x002e620008000800 */
[----:B------:R-:W-:Y:S01]  /*38d0*/  ULOP3.LUT UR6, UR16, 0xffff, URZ, 0xc0, !UPT ;  /* 0x0000ffff10067892 */ /* 0x000fe2000f8ec0ff */
[----:B------:R-:W-:Y:S01]  /*38e0*/  UMOV UR8, 0xffff ;  /* 0x0000ffff00087882 */ /* 0x000fe20000000000 */
[----:B------:R-:W-:Y:S02]  /*38f0*/  UMOV UR5, 0x1 ;  /* 0x0000000100057882 */ /* 0x000fe40000000000 */
[----:B------:R-:W-:-:S04]  /*3900*/  USHF.R.U32.HI UR6, URZ, 0x5, UR6 ;  /* 0x00000005ff067899 */ /* 0x000fc80008011606 */
[----:B------:R-:W-:Y:S02]  /*3910*/  USHF.L.U32 UR8, UR8, UR6, URZ ;  /* 0x0000000608087299 */ /* 0x000fe400080006ff */
[----:B------:R-:W-:-:S04]  /*3920*/  USHF.L.U32 UR5, UR5, UR6, URZ ;  /* 0x0000000605057299 */ /* 0x000fc800080006ff */
[----:B-1----:R-:W-:-:S04]  /*3930*/  LOP3.LUT R0, R0, UR8, RZ, 0xc0, !PT ;  /* 0x0000000800007c12 */ /* 0x002fc8000f8ec0ff */
[----:B------:R-:W-:-:S13]  /*3940*/  ISETP.NE.AND P0, PT, R0, UR8, PT ;  /* 0x0000000800007c0c */ /* 0x000fda000bf05270 */
[----:B------:R-:W-:Y:S05]  /*3950*/  @P0 BRA `(.L_x_62) ;  /* 0x0000000000580947 */ /* 0x000fea0003800000 */
[----:B------:R-:W1:Y:S02]  /*3960*/  LDS R0, [UR4+0x18] ;  /* 0x00001804ff007984 */ /* 0x000e640008000800 */
[----:B-1----:R-:W-:-:S04]  /*3970*/  LOP3.LUT R0, R0, UR5, RZ, 0xc0, !PT ;  /* 0x0000000500007c12 */ /* 0x002fc8000f8ec0ff */
[----:B------:R-:W-:-:S13]  /*3980*/  ISETP.NE.AND P0, PT, R0, UR5, PT ;  /* 0x0000000500007c0c */ /* 0x000fda000bf05270 */
[----:B------:R-:W-:Y:S05]  /*3990*/  @P0 BRA `(.L_x_63) ;  /* 0x00000000003c0947 */ /* 0x000fea0003800000 */
[----:B------:R-:W1:Y:S01]  /*39a0*/  S2R R2, SR_LANEID ;  /* 0x0000000000027919 */ /* 0x000e620000000000 */
[----:B------:R-:W-:Y:S01]  /*39b0*/  ULOP3.LUT UR8, URZ, UR8, URZ, 0x33, !UPT ;  /* 0x00000008ff087292 */ /* 0x000fe2000f8e33ff */
[----:B------:R-:W-:Y:S02]  /*39c0*/  VOTEU.ANY UR7, UPT, PT ;  /* 0x0000000000077886 */ /* 0x000fe400038e0100 */
[----:B------:R-:W-:-:S03]  /*39d0*/  UFLO.U32 UR7, UR7 ;  /* 0x00000007000772bd */ /* 0x000fc600080e0000 */
[----:B------:R-:W-:-:S04]  /*39e0*/  IMAD.U32 R0, RZ, RZ, UR8 ;  /* 0x00000008ff007e24 */ /* 0x000fc8000f8e00ff */
[----:B------:R2:W4:Y:S02]  /*39f0*/  REDUX UR6, R0 ;  /* 0x00000000000673c4 */ /* 0x0005240000000000 */
[----:B------:R1:W-:Y:S02]  /*3a00*/  UTCATOMSWS.AND URZ, UR8 ;  /* 0x0000000800ff79e3 */ /* 0x0003e40008000000 */
[----:B-1----:R-:W-:Y:S02]  /*3a10*/  ISETP.EQ.U32.AND P0, PT, R2, UR7, PT ;  /* 0x0000000702007c0c */ /* 0x002fe4000bf02070 */
[----:B--2---:R-:W-:Y:S02]  /*3a20*/  LOP3.LUT R0, RZ, UR5, RZ, 0x33, !PT ;  /* 0x00000005ff007c12 */ /* 0x004fe4000f8e33ff */
[----:B----4-:R-:W-:Y:S02]  /*3a30*/  MOV R2, UR6 ;  /* 0x0000000600027c02 */ /* 0x010fe40008000f00 */
[----:B------:R-:W1:Y:S07]  /*3a40*/  REDUX UR5, R0 ;  /* 0x00000000000573c4 */ /* 0x000e6e0000000000 */
[----:B------:R2:W-:Y:S01]  /*3a50*/  @P0 ATOMS.AND RZ, [UR4+0x14], R2 ;  /* 0x00001402ffff098c */ /* 0x0005e2000a800004 */
[----:B-1----:R-:W-:-:S05]  /*3a60*/  IMAD.U32 R0, RZ, RZ, UR5 ;  /* 0x00000005ff007e24 */ /* 0x002fca000f8e00ff */
[----:B------:R2:W-:Y:S01]  /*3a70*/  @P0 ATOMS.AND RZ, [UR4+0x18], R0 ;  /* 0x00001800ffff098c */ /* 0x0005e2000a800004 */
[----:B------:R-:W-:Y:S05]  /*3a80*/  BRA `(.L_x_64) ;  /* 0x0000000000147947 */ /* 0x000fea0003800000 */
.L_x_63:
[----:B------:R-:W-:Y:S02]  /*3a90*/  MOV R2, 0x3ab0 ;  /* 0x00003ab000027802 */ /* 0x000fe40000000f00 */
[----:B---3-5:R-:W-:Y:S05]  /*3aa0*/  CALL.REL.NOINC `($__internal_0_$__cuda_sm10x_tcgen05_guardrail_trap_col_being_dealloced_not_returned_by_alloc) ;  /* 0x0000005c00a47944 */ /* 0x028fea0003c00000 */
[----:B------:R-:W-:Y:S05]  /*3ab0*/  BRA `(.L_x_64) ;  /* 0x0000000000087947 */ /* 0x000fea0003800000 */
.L_x_62:
[----:B------:R-:W-:Y:S02]  /*3ac0*/  MOV R2, 0x3ae0 ;  /* 0x00003ae000027802 */ /* 0x000fe40000000f00 */
[----:B---3-5:R-:W-:Y:S05]  /*3ad0*/  CALL.REL.NOINC `($__internal_2_$__cuda_sm10x_tcgen05_guardrail_trap_unallocated_columns_being_dealloced) ;  /* 0x0000005c00b07944 */ /* 0x028fea0003c00000 */
.L_x_64:
[----:B------:R-:W-:Y:S01]  /*3ae0*/  NOP ;  /* 0x0000000000007918 */ /* 0x000fe20000000000 */
[----:B------:R-:W-:Y:S05]  /*3af0*/  EXIT ;  /* 0x000000000000794d */ /* 0x000fea0003800000 */
.L_x_46:
[----:B------:R-:W-:-:S09]  /*3b00*/  UISETP.NE.OR UP2, UPT, UR8, 0x3, !UP2 ;  /* 0x000000030800788c */ /* 0x000fd2000d745670 */
[----:B------:R-:W-:Y:S05]  /*3b10*/  BRA.U UP2, `(.L_x_65) ;  /* 0x0000001102087547 */ /* 0x000fea000b800000 */
[----:B------:R-:W1:Y:S01]  /*3b20*/  LDC R0, c[0x0][0xb30] ;  /* 0x0002cc00ff007b82 */ /* 0x000e620000000800 */
[----:B------:R-:W2:Y:S01]  /*3b30*/  LDCU.64 UR8, c[0x0][0x888] ;  /* 0x00011100ff0877ac */ /* 0x000ea20008000a00 */
[----:B------:R-:W-:Y:S02]  /*3b40*/  HFMA2 R27, -RZ, RZ, 0, 0 ;  /* 0x00000000ff1b7431 */ /* 0x000fe400000001ff */
[----:B------:R-:W-:Y:S01]  /*3b50*/  IMAD.MOV.U32 R29, RZ, RZ, 0x1 ;  /* 0x00000001ff1d7424 */ /* 0x000fe200078e00ff */
[----:B------:R-:W-:Y:S01]  /*3b60*/  MOV R25, 0x2000 ;  /* 0x0000200000197802 */ /* 0x000fe20000000f00 */
[----:B------:R-:W4:Y:S01]  /*3b70*/  LDCU.64 UR4, c[0x0][0x890] ;  /* 0x00011200ff0477ac */ /* 0x000f220008000a00 */
[----:B------:R-:W-:Y:S01]  /*3b80*/  IMAD.MOV.U32 R28, RZ, RZ, RZ ;  /* 0x000000ffff1c7224 */ /* 0x000fe200078e00ff */
[----:B------:R-:W3:Y:S01]  /*3b90*/  LDC R24, c[0x0][0x370] ;  /* 0x0000dc00ff187b82 */ /* 0x000ee20000000800 */
[----:B------:R-:W-:Y:S01]  /*3ba0*/  UMOV UR7, 0x400 ;  /* 0x0000040000077882 */ /* 0x000fe20000000000 */
[----:B------:R-:W-:-:S02]  /*3bb0*/  UPLOP3.LUT UP1, UPT, UPT, UPT, UPT, 0x40, 0x4 ;  /* 0x000000000004789c */ /* 0x000fc40003f2e870 */
[----:B------:R-:W-:-:S04]  /*3bc0*/  ULEA UR7, UR37, UR7, 0x18 ;  /* 0x0000000725077291 */ /* 0x000fc8000f8ec0ff */
[----:B------:R-:W3:Y:S01]  /*3bd0*/  LDC R3, c[0x0][0xb0c] ;  /* 0x0002c300ff037b82 */ /* 0x000ee20000000800 */
[----:B------:R-:W-:Y:S02]  /*3be0*/  UIADD3 UR13, UPT, UPT, UR7, 0x38, URZ ;  /* 0x00000038070d7890 */ /* 0x000fe4000fffe0ff */
[----:B--2---:R-:W-:Y:S02]  /*3bf0*/  UISETP.NE.U32.AND UP2, UPT, UR8, URZ, UPT ;  /* 0x000000ff0800728c */ /* 0x004fe4000bf45070 */
[----:B------:R-:W-:Y:S02]  /*3c00*/  UIADD3 UR33, UPT, UPT, UR7, 0x20, URZ ;  /* 0x0000002007217890 */ /* 0x000fe4000fffe0ff */
[----:B----4-:R-:W-:Y:S01]  /*3c10*/  UISETP.NE.U32.AND UP3, UPT, UR4, URZ, UPT ;  /* 0x000000ff0400728c */ /* 0x010fe2000bf65070 */
[----:B------:R-:W2:Y:S01]  /*3c20*/  LDC R18, c[0x0][0xb20] ;  /* 0x0002c800ff127b82 */ /* 0x000ea20000000800 */
[----:B-1----:R-:W-:Y:S01]  /*3c30*/  ISETP.NE.AND P1, PT, R0, 0x1, PT ;  /* 0x000000010000780c */ /* 0x002fe20003f25270 */
[----:B------:R-:W-:-:S02]  /*3c40*/  UISETP.NE.AND.EX UP2, UPT, UR9, URZ, UPT, UP2 ;  /* 0x000000ff0900728c */ /* 0x000fc4000bf45320 */
[----:B------:R-:W-:Y:S02]  /*3c50*/  UIADD3 UR25, UPT, UPT, UR7, 0x28, URZ ;  /* 0x0000002807197890 */ /* 0x000fe4000fffe0ff */
[----:B------:R-:W-:Y:S02]  /*3c60*/  UIADD3 UR17, UPT, UPT, UR7, 0x30, URZ ;  /* 0x0000003007117890 */ /* 0x000fe4000fffe0ff */
[----:B------:R-:W1:Y:S01]  /*3c70*/  LDC.64 R30, c[0x0][0x348] ;  /* 0x0000d200ff1e7b82 */ /* 0x000e620000000a00 */
[----:B------:R-:W-:Y:S02]  /*3c80*/  UPRMT UR13, UR37, 0x654, UR13 ;  /* 0x00000654250d7896 */ /* 0x000fe4000800000d */
[----:B------:R-:W-:-:S05]  /*3c90*/  UISETP.NE.AND.EX UP3, UPT, UR5, URZ, UPT, UP3 ;  /* 0x000000ff0500728c */ /* 0x000fca000bf65330 */
[----:B------:R-:W4:Y:S08]  /*3ca0*/  LDC.64 R16, c[0x0][0xb10] ;  /* 0x0002c400ff107b82 */ /* 0x000f300000000a00 */
[----:B------:R-:W1:Y:S08]  /*3cb0*/  LDC.64 R6, c[0x0][0xb18] ;  /* 0x0002c600ff067b82 */ /* 0x000e700000000a00 */
[----:B------:R-:W1:Y:S08]  /*3cc0*/  LDC.64 R4, c[0x0][0xb28] ;  /* 0x0002ca00ff047b82 */ /* 0x000e700000000a00 */
[----:B--23--:R-:W1:Y:S02]  /*3cd0*/  LDC R19, c[0x0][0x374] ;  /* 0x0000dd00ff137b82 */ /* 0x00ce640000000800 */
.L_x_76:
[C---:B------:R-:W-:Y:S02]  /*3ce0*/  LEA R0, R28.reuse, UR7, 0x3 ;  /* 0x000000071c007c11 */ /* 0x040fe4000f8e18ff */
[----:B------:R-:W-:Y:S02]  /*3cf0*/  SHF.L.U32 R2, R27, 0x1f, RZ ;  /* 0x0000001f1b027819 */ /* 0x000fe400000006ff */
[----:B------:R-:W-:Y:S02]  /*3d00*/  LEA R20, R28, UR7, 0x4 ;  /* 0x000000071c147c11 */ /* 0x000fe4000f8e20ff */
[----:B--2---:R-:W2:Y:S02]  /*3d10*/  SYNCS.PHASECHK.TRANS64.TRYWAIT P0, [R0+URZ+0x70], R2 ;  /* 0x00007002000075a7 */ /* 0x004ea400080011ff */
[----:B--2---:R-:W-:Y:S05]  /*3d20*/  @!P0 BRA `(.L_x_66) ;  /* 0x0000005400b48947 */ /* 0x004fea0003800000 */
.L_x_152:
[----:B------:R-:W-:Y:S01]  /*3d30*/  ISETP.GE.AND P0, PT, R40, 0x1, PT ;  /* 0x000000012800780c */ /* 0x000fe20003f06270 */
[----:B------:R-:W3:Y:S01]  /*3d40*/  LDS.128 R20, [R20+0x100] ;  /* 0x0001000014147984 */ /* 0x000ee20000000c00 */
[----:B--2---:R-:W-:Y:S01]  /*3d50*/  VIADD R0, R0, 0x80 ;  /* 0x0000008000007836 */ /* 0x004fe20000000000 */
[----:B------:R-:W-:Y:S01]  /*3d60*/  @!PT LDS RZ, [RZ] ;  /* 0x00000000fffff984 */ /* 0x000fe20000000800 */
[----:B------:R-:W-:Y:S01]  /*3d70*/  @!PT LDS RZ, [RZ] ;  /* 0x00000000fffff984 */ /* 0x000fe20000000800 */
[----:B------:R-:W-:Y:S01]  /*3d80*/  @!PT LDS RZ, [RZ] ;  /* 0x00000000fffff984 */ /* 0x000fe20000000800 */
[----:B------:R-:W-:Y:S01]  /*3d90*/  @!PT LDS RZ, [RZ] ;  /* 0x00000000fffff984 */ /* 0x000fe20000000800 */
[----:B------:R2:W-:Y:S06]  /*3da0*/  MEMBAR.ALL.CTA ;  /* 0x0000000000007992 */ /* 0x0005ec0000008000 */
[----:B--2---:R-:W2:Y:S01]  /*3db0*/  FENCE.VIEW.ASYNC.S ;  /* 0x00000000000073c6 */ /* 0x004ea20000000000 */
[----:B------:R-:W-:Y:S04]  /*3dc0*/  PRMT R0, RZ, 0x654, R0 ;  /* 0x00000654ff007816 */ /* 0x000fe80000000000 */
[----:B--2---:R2:W-:Y:S01]  /*3dd0*/  SYNCS.ARRIVE.TRANS64.RED.A1T0 RZ, [R0+URZ], RZ ;  /* 0x000000ff00ff79a7 */ /* 0x0045e200081004ff */
[----:B---3--:R-:W-:Y:S11]  /*3de0*/  LOP3.LUT P3, RZ, R22, 0x1, RZ, 0xc0, !PT ;  /* 0x0000000116ff7812 */ /* 0x008ff6000786c0ff */
[----:B------:R-:W-:Y:S02]  /*3df0*/  @!UPT UIADD3 URZ, UPT, UPT, URZ, URZ, URZ ;  /* 0x000000fffffff290 */ /* 0x000fe4000fffe0ff */
[----:B------:R-:W-:Y:S02]  /*3e00*/  @P3 MOV R11, R20 ;  /* 0x00000014000b3202 */ /* 0x000fe40000000f00 */
[----:B------:R-:W-:Y:S01]  /*3e10*/  @P3 LOP3.LUT R10, R21, 0xffff, RZ, 0xc0, !PT ;  /* 0x0000ffff150a3812 */ /* 0x000fe200078ec0ff */
[----:B--2---:R-:W-:Y:S06]  /*3e20*/  @!P0 BRA `(.L_x_67) ;  /* 0x0000000000a48947 */ /* 0x004fec0003800000 */
[-C--:B-1----:R-:W-:Y:S01]  /*3e30*/  IMAD.HI.U32 R0, R19, R7.reuse, RZ ;  /* 0x0000000713007227 */ /* 0x082fe200078e00ff */
[----:B------:R-:W-:Y:S02]  /*3e40*/  ISETP.NE.AND P0, PT, R6, 0x1, PT ;  /* 0x000000010600780c */ /* 0x000fe40003f05270 */
[----:B------:R-:W-:Y:S01]  /*3e50*/  ISETP.NE.AND P2, PT, R40, 0x1, PT ;  /* 0x000000012800780c */ /* 0x000fe20003f45270 */
[----:B----4-:R-:W-:Y:S01]  /*3e60*/  IMAD.HI.U32 R9, R24, R16, RZ ;  /* 0x0000001018097227 */ /* 0x010fe200078e00ff */
[----:B------:R-:W-:Y:S02]  /*3e70*/  SHF.R.U32.HI R0, RZ, R18, R0 ;  /* 0x00000012ff007219 */ /* 0x000fe40000011600 */
[----:B------:R-:W-:Y:S01]  /*3e80*/  ISETP.NE.AND P4, PT, R3, 0x1, PT ;  /* 0x000000010300780c */ /* 0x000fe20003f85270 */
[----:B------:R-:W-:Y:S01]  /*3e90*/  IMAD.HI.U32 R13, R10, R7, RZ ;  /* 0x000000070a0d7227 */ /* 0x000fe200078e00ff */
[----:B------:R-:W-:Y:S02]  /*3ea0*/  SHF.R.U32.HI R9, RZ, R17, R9 ;  /* 0x00000011ff097219 */ /* 0x000fe40000011609 */
[----:B------:R-:W-:Y:S01]  /*3eb0*/  SEL R0, R19, R0, !P0 ;  /* 0x0000000013007207 */ /* 0x000fe20004000000 */
[----:B------:R-:W-:Y:S01]  /*3ec0*/  IMAD.HI.U32 R12, R11, R16, RZ ;  /* 0x000000100b0c7227 */ /* 0x000fe200078e00ff */
[----:B------:R-:W-:Y:S03]  /*3ed0*/  SEL R9, R24, R9, !P4 ;  /* 0x0000000918097207 */ /* 0x000fe60006000000 */
[-C--:B------:R-:W-:Y:S01]  /*3ee0*/  IMAD.HI.U32 R8, R0, R4.reuse, RZ ;  /* 0x0000000400087227 */ /* 0x080fe200078e00ff */
[----:B------:R-:W-:Y:S03]  /*3ef0*/  SHF.R.U32.HI R12, RZ, R17, R12 ;  /* 0x00000011ff0c7219 */ /* 0x000fe6000001160c */
[----:B------:R-:W-:Y:S01]  /*3f00*/  IMAD.HI.U32 R2, R9, R4, RZ ;  /* 0x0000000409027227 */ /* 0x000fe200078e00ff */
[-C--:B------:R-:W-:Y:S02]  /*3f10*/  @P2 SHF.R.U32.HI R0, RZ, R5.reuse, R8 ;  /* 0x00000005ff002219 */ /* 0x080fe40000011608 */
[----:B------:R-:W-:Y:S02]  /*3f20*/  SHF.R.U32.HI R8, RZ, R18, R13 ;  /* 0x00000012ff087219 */ /* 0x000fe4000001160d */
[----:B------:R-:W-:Y:S01]  /*3f30*/  @P2 SHF.R.U32.HI R9, RZ, R5, R2 ;  /* 0x00000005ff092219 */ /* 0x000fe20000011602 */
[----:B------:R-:W-:Y:S01]  /*3f40*/  IMAD R0, R40, R0, RZ ;  /* 0x0000000028007224 */ /* 0x000fe200078e02ff */
[----:B------:R-:W-:Y:S02]  /*3f50*/  SEL R8, R10, R8, !P0 ;  /* 0x000000080a087207 */ /* 0x000fe40004000000 */
[----:B------:R-:W-:Y:S01]  /*3f60*/  SEL R2, R11, R12, !P4 ;  /* 0x0000000c0b027207 */ /* 0x000fe20006000000 */
[----:B------:R-:W-:Y:S01]  /*3f70*/  IMAD R12, R40, R9, RZ ;  /* 0x00000009280c7224 */ /* 0x000fe200078e02ff */
[C---:B------:R-:W-:Y:S01]  /*3f80*/  ISETP.GE.AND P0, PT, R8.reuse, R0, PT ;  /* 0x000000000800720c */ /* 0x040fe20003f06270 */
[----:B------:R-:W-:Y:S03]  /*3f90*/  IMAD.HI.U32 R0, R8, R4, RZ ;  /* 0x0000000408007227 */ /* 0x000fe600078e00ff */
[----:B------:R-:W-:Y:S02]  /*3fa0*/  ISETP.GE.OR P0, PT, R2, R12, P0 ;  /* 0x0000000c0200720c */ /* 0x000fe40000706670 */
[-C--:B------:R-:W-:Y:S04]  /*3fb0*/  SHF.R.U32.HI R0, RZ, R5.reuse, R0 ;  /* 0x00000005ff007219 */ /* 0x080fe80000011600 */
[----:B------:R-:W-:Y:S05]  /*3fc0*/  SEL R13, R8, R0, !P2 ;  /* 0x00000000080d7207 */ /* 0x000fea0005000000 */
[----:B------:R-:W-:Y:S02]  /*3fd0*/  IMAD.MOV R12, RZ, RZ, -R13 ;  /* 0x000000ffff0c7224 */ /* 0x000fe400078e0a0d */
[----:B------:R-:W-:Y:S04]  /*3fe0*/  @!P0 IMAD.HI.U32 R0, R2, R4, RZ ;  /* 0x0000000402008227 */ /* 0x000fe800078e00ff */
[----:B------:R-:W-:Y:S01]  /*3ff0*/  IMAD R12, R40, R12, R8 ;  /* 0x0000000c280c7224 */ /* 0x000fe200078e0208 */
[----:B------:R-:W-:Y:S04]  /*4000*/  @!P0 SHF.R.U32.HI R0, RZ, R5, R0 ;  /* 0x00000005ff008219 */ /* 0x000fe80000011600 */
[----:B------:R-:W-:Y:S04]  /*4010*/  @!P0 SEL R0, R2, R0, !P2 ;  /* 0x0000000002008207 */ /* 0x000fe80005000000 */
[----:B------:R-:W-:Y:S01]  /*4020*/  @!P0 IADD3 R13, PT, PT, R13, -R0, RZ ;  /* 0x800000000d0d8210 */ /* 0x000fe20007ffe0ff */
[----:B------:R-:W-:Y:S01]  /*4030*/  @!P0 IMAD R0, R9, R12, R0 ;  /* 0x0000000c09008224 */ /* 0x000fe200078e0200 */
[----:B------:R-:W-:Y:S01]  /*4040*/  IADD3 R9, PT, PT, -R8, RZ, RZ ;  /* 0x000000ff08097210 */ /* 0x000fe20007ffe1ff */
[--C-:B------:R-:W-:Y:S02]  /*4050*/  IMAD.MOV R12, RZ, RZ, -R2.reuse ;  /* 0x000000ffff0c7224 */ /* 0x100fe400078e0a02 */
[----:B------:R-:W-:Y:S02]  /*4060*/  @!P0 IMAD R8, R13, R40, R2 ;  /* 0x000000280d088224 */ /* 0x000fe400078e0202 */
[----:B------:R-:W-:Y:S02]  /*4070*/  @!P0 IMAD.MOV.U32 R2, RZ, RZ, R0 ;  /* 0x000000ffff028224 */ /* 0x000fe400078e0000 */
[----:B------:R-:W-:Y:S02]  /*4080*/  IMAD R11, R3, R12, R11 ;  /* 0x0000000c030b7224 */ /* 0x000fe400078e020b */
[----:B------:R-:W-:Y:S02]  /*4090*/  IMAD R10, R6, R9, R10 ;  /* 0x00000009060a7224 */ /* 0x000fe400078e020a */
[----:B------:R-:W-:Y:S02]  /*40a0*/  IMAD R11, R2, R3, R11 ;  /* 0x00000003020b7224 */ /* 0x000fe400078e020b */
[----:B------:R-:W-:Y:S02]  /*40b0*/  IMAD R10, R8, R6, R10 ;  /* 0x00000006080a7224 */ /* 0x000fe400078e020a */
.L_x_67:
[----:B------:R-:W-:Y:S05]  /*40c0*/  BRA.U UP1, `(.L_x_68) ;  /* 0x0000000101107547 */ /* 0x000fea000b800000 */
[----:B------:R-:W-:Y:S04]  /*40d0*/  MOV R2, UR6 ;  /* 0x0000000600027c02 */ /* 0x000fe80008000f00 */
[----:B------:R-:W-:Y:S04]  /*40e0*/  SHF.L.U32 R2, R2, 0x1f, RZ ;  /* 0x0000001f02027819 */ /* 0x000fe800000006ff */
[----:B------:R-:W2:Y:S02]  /*40f0*/  SYNCS.PHASECHK.TRANS64.TRYWAIT P0, [UR7+0x68], R2 ;  /* 0x00006802ff0075a7 */ /* 0x000ea40008001107 */
[----:B--2---:R-:W-:Y:S05]  /*4100*/  @!P0 BRA `(.L_x_69) ;  /* 0x0000005000d08947 */ /* 0x004fea0003800000 */
.L_x_68:
[----:B------:R-:W-:Y:S02]  /*4110*/  R2UR UR35, R15 ;  /* 0x000000000f2372ca */ /* 0x000fe400000e0000 */
[----:B------:R-:W-:Y:S02]  /*4120*/  R2UR UR34, R14 ;  /* 0x000000000e2272ca */ /* 0x000fe400000e0000 */
[----:B------:R-:W-:Y:S02]  /*4130*/  ISETP.NE.U32.AND P2, PT, RZ, UR4, PT ;  /* 0x00000004ff007c0c */ /* 0x000fe4000bf45070 */
[----:B------:R-:W-:Y:S02]  /*4140*/  SHF.L.U32 R14, R29, 0x1f, RZ ;  /* 0x0000001f1d0e7819 */ /* 0x000fe400000006ff */
[----:B------:R-:W-:Y:S05]  /*4150*/  ISETP.NE.AND.EX P2, PT, RZ, UR5, PT, P2 ;  /* 0x00000005ff007c0c */ /* 0x000fea000bf45320 */
[----:B------:R-:W-:Y:S02]  /*4160*/  USHF.L.U32 UR35, UR35, 0x7, URZ ;  /* 0x0000000723237899 */ /* 0x000fe400080006ff */
[----:B------:R-:W-:Y:S01]  /*4170*/  USHF.L.U32 UR34, UR34, 0x7, URZ ;  /* 0x0000000722227899 */ /* 0x000fe200080006ff */
[----:B------:R-:W-:Y:S11]  /*4180*/  BRA.U !UP3, `(.L_x_70) ;  /* 0x000000010b347547 */ /* 0x000ff6000b800000 */
[----:B------:R-:W-:Y:S01]  /*4190*/  UPLOP3.LUT UP0, UPT, UPT, UPT, UP2, 0x80, 0x8 ;  /* 0x000000000008789c */ /* 0x000fe20003f0f020 */
[----:B--2---:R-:W-:Y:S02]  /*41a0*/  HFMA2 R0, -RZ, RZ, 0, 5.9604644775390625e-08 ;  /* 0x00000001ff007431 */ /* 0x004fe400000001ff */
[----:B------:R-:W-:Y:S03]  /*41b0*/  IMAD.MOV.U32 R88, RZ, RZ, 0x1 ;  /* 0x00000001ff587424 */ /* 0x000fe600078e00ff */
[----:B------:R-:W-:Y:S05]  /*41c0*/  PLOP3.LUT P0, PT, PT, PT, UP0, 0x80, 0x8 ;  /* 0x000000000008781c */ /* 0x000fea0003f0f008 */
[----:B------:R-:W2:Y:S01]  /*41d0*/  @UP0 LDCU.64 UR10, c[0x0][0x888] ;  /* 0x00011100ff0a07ac */ /* 0x000ea20008000a00 */
[----:B------:R-:W-:Y:S07]  /*41e0*/  @UP0 UIMAD UR8, UR36, UR4, URZ ;  /* 0x00000004240802a4 */ /* 0x000fee000f8e02ff */
[----:B------:R-:W-:Y:S01]  /*41f0*/  @!P0 PRMT R88, R0, 0x7610, R88 ;  /* 0x0000761000588816 */ /* 0x000fe20000000058 */
[----:B--2---:R-:W-:Y:S03]  /*4200*/  @UP0 UIMAD.WIDE UR10, UR8, 0x4, UR10 ;  /* 0x00000004080a08a5 */ /* 0x004fe6000f8e020a */
[----:B------:R-:W2:Y:S03]  /*4210*/  @!UP0 LDCU UR8, c[0x0][0x880] ;  /* 0x00011000ff0887ac */ /* 0x000ea60008000800 */
[----:B------:R-:W-:Y:S01]  /*4220*/  IMAD.U32 R8, RZ, RZ, UR10 ;  /* 0x0000000aff087e24 */ /* 0x000fe2000f8e00ff */
[----:B------:R-:W-:Y:S05]  /*4230*/  MOV R9, UR11 ;  /* 0x0000000b00097c02 */ /* 0x000fea0008000f00 */
[----:B-----5:R3:W5:Y:S02]  /*4240*/  @P0 LDG.E R49, desc[UR46][R8.64] ;  /* 0x0000002e08310981 */ /* 0x020764000c1e1900 */
[----:B--23--:R-:W-:Y:S07]  /*4250*/  @!P0 IMAD.U32 R49, RZ, RZ, UR8 ;  /* 0x00000008ff318e24 */ /* 0x00cfee000f8e00ff */
.L_x_70:
[----:B-----5:R-:W-:Y:S01]  /*4260*/  @!P2 FSETP.EQ.AND P0, PT, R49, RZ, PT ;  /* 0x000000ff3100a20b */ /* 0x020fe20003f02000 */
[----:B------:R-:W-:Y:S01]  /*4270*/  @!UPT UIADD3 URZ, UPT, UPT, URZ, URZ, URZ ;  /* 0x000000fffffff290 */ /* 0x000fe2000fffe0ff */
[----:B------:R-:W-:Y:S11]  /*4280*/  @!P2 BRA `(.L_x_71) ;  /* 0x000000000014a947 */ /* 0x000ff60003800000 */
[----:B------:R-:W-:Y:S02]  /*4290*/  LOP3.LUT P2, RZ, R88, 0xff, RZ, 0xc0, !PT ;  /* 0x000000ff58ff7812 */ /* 0x000fe4000784c0ff */
[----:B------:R-:W-:Y:S04]  /*42a0*/  PLOP3.LUT P0, PT, PT, PT, UP0, 0x80, 0x8 ;  /* 0x000000000008781c */ /* 0x000fe80003f0f008 */
[----:B------:R-:W-:Y:S07]  /*42b0*/  PLOP3.LUT P0, PT, P0, PT, PT, 0x8, 0x80 ;  /* 0x000000000080781c */ /* 0x000fee000070e170 */
[----:B------:R-:W-:Y:S11]  /*42c0*/  @P2 FSETP.EQ.AND P0, PT, R49, RZ, PT ;  /* 0x000000ff3100220b */ /* 0x000ff60003f02000 */
[----:B------:R-:W-:Y:S02]  /*42d0*/  @!UPT UIADD3 URZ, UPT, UPT, URZ, URZ, URZ ;  /* 0x000000fffffff290 */ /* 0x000fe4000fffe0ff */
.L_x_71:
[----:B------:R-:W3:Y:S01]  /*42e0*/  SYNCS.PHASECHK.TRANS64.TRYWAIT P2, [UR7+0x40], R14 ;  /* 0x0000400eff0075a7 */ /* 0x000ee20008041107 */
[----:B------:R-:W-:Y:S04]  /*42f0*/  ELECT P4, URZ, PT ;  /* 0x0000000000ff782f */ /* 0x000fe80003880000 */
[----:B------:R-:W-:Y:S11]  /*4300*/  PLOP3.LUT P4, PT, P0, P4, PT, 0xf2, 0x2f ;  /* 0x00000000002f781c */ /* 0x000ff60000789e72 */
[----:B------:R-:W-:Y:S02]  /*4310*/  @!UPT UIADD3 URZ, UPT, UPT, URZ, URZ, URZ ;  /* 0x000000fffffff290 */ /* 0x000fe4000fffe0ff */
[----:B-1----:R-:W-:Y:S05]  /*4320*/  @!P4 IADD3 R8, P0, PT, R30, 0x580, RZ ;  /* 0x000005801e08c810 */ /* 0x002fea0007f1e0ff */
[----:B--2---:R-:W-:Y:S01]  /*4330*/  @!P4 IMAD.X R2, RZ, RZ, R31, P0 ;  /* 0x000000ffff02c224 */ /* 0x004fe200000e061f */
[----:B---3--:R-:W-:Y:S07]  /*4340*/  @!P2 BRA `(.L_x_72) ;  /* 0x000000500058a947 */ /* 0x008fee0003800000 */
.L_x_155:
[----:B------:R-:W-:Y:S01]  /*4350*/  @!P4 R2UR UR8, R2 ;  /* 0x000000000208c2ca */ /* 0x000fe200000e0000 */
[----:B------:R-:W-:Y:S01]  /*4360*/  VOTEU.ALL UP1, P4 ;  /* 0x0000000000ff7886 */ /* 0x000fe20002020000 */
[----:B------:R-:W-:Y:S01]  /*4370*/  @!P4 R2UR UR9, R8 ;  /* 0x000000000809c2ca */ /* 0x000fe200000e0000 */
[----:B-1----:R-:W-:Y:S01]  /*4380*/  @!P4 IMAD.MOV.U32 R0, RZ, RZ, 0x2000 ;  /* 0x00002000ff00c424 */ /* 0x002fe200078e00ff */
[----:B------:R-:W-:Y:S01]  /*4390*/  UMOV UR10, 0x0 ;  /* 0x00000000000a7882 */ /* 0x000fe20000000000 */
[----:B------:R-:W-:Y:S01]  /*43a0*/  UMOV UR11, 0x10000000 ;  /* 0x10000000000b7882 */ /* 0x000fe20000000000 */
[----:B------:R-:W-:Y:S01]  /*43b0*/  @!UP1 UIADD3 UR32, UPT, UPT, UR7, 0x200, URZ ;  /* 0x0000020007209890 */ /* 0x000fe2000fffe0ff */
[----:B------:R-:W-:Y:S06]  /*43c0*/  VOTEU.ALL UP1, P4 ;  /* 0x0000000000ff7886 */ /* 0x000fec0002020000 */
[----:B------:R-:W-:Y:S01]  /*43d0*/  IMAD.U32 R9, RZ, RZ, UR8 ;  /* 0x00000008ff097e24 */ /* 0x000fe2000f8e00ff */
[----:B------:R-:W-:Y:S01]  /*43e0*/  UPRMT UR8, UR37, 0x654, UR33 ;  /* 0x0000065425087896 */ /* 0x000fe20008000021 */
[----:B------:R-:W-:Y:S03]  /*43f0*/  IMAD.U32 R8, RZ, RZ, UR9 ;  /* 0x00000009ff087e24 */ /* 0x000fe6000f8e00ff */
[----:B------:R-:W-:Y:S02]  /*4400*/  @!P4 R2UR UR15, R9 ;  /* 0x00000000090fc2ca */ /* 0x000fe400000e0000 */
[----:B------:R-:W-:Y:S02]  /*4410*/  @!P4 R2UR UR14, R8 ;  /* 0x00000000080ec2ca */ /* 0x000fe400000e0000 */
[----:B------:R-:W-:Y:S05]  /*4420*/  @!P4 IADD3 R8, P0, PT, R30, 0x580, RZ ;  /* 0x000005801e08c810 */ /* 0x000fea0007f1e0ff */
[----:B------:R-:W-:Y:S06]  /*4430*/  @!P4 IMAD.X R2, RZ, RZ, R31, P0 ;  /* 0x000000ffff02c224 */ /* 0x000fec00000e061f */
[----:B------:R1:W-:Y:S01]  /*4440*/  @!UP1 UTMALDG.3D [UR32], [UR14], desc[UR10] ;  /* 0x00000a200e0095b4 */ /* 0x0003e20008011000 */
[----:B------:R1:W-:Y:S01]  /*4450*/  @!P4 SYNCS.ARRIVE.TRANS64.RED.A0TR RZ, [UR7+0x20], R0 ;  /* 0x00002000ffffc9a7 */ /* 0x0003e20008300407 */
[----:B------:R-:W-:Y:S01]  /*4460*/  SYNCS.ARRIVE.TRANS64.RED.A1T0 RZ, [UR8], RZ ;  /* 0x000000ffffff79a7 */ /* 0x000fe20008100408 */
[----:B------:R-:W2:Y:S02]  /*4470*/  SYNCS.PHASECHK.TRANS64.TRYWAIT P2, [UR7+0x48], R14 ;  /* 0x0000480eff0075a7 */ /* 0x000ea40008041107 */
[----:B-12---:R-:W-:Y:S05]  /*4480*/  @!P2 BRA `(.L_x_73) ;  /* 0x000000500020a947 */ /* 0x006fea0003800000 */
.L_x_157:
[----:B------:R-:W-:Y:S01]  /*4490*/  @!P4 R2UR UR8, R2 ;  /* 0x000000000208c2ca */ /* 0x000fe200000e0000 */
[----:B------:R-:W-:Y:S01]  /*44a0*/  VOTEU.ALL UP1, P4 ;  /* 0x0000000000ff7886 */ /* 0x000fe20002020000 */
[----:B------:R-:W-:Y:S01]  /*44b0*/  @!P4 R2UR UR9, R8 ;  /* 0x000000000809c2ca */ /* 0x000fe200000e0000 */
[----:B-1----:R-:W-:Y:S01]  /*44c0*/  @!P4 IMAD.MOV.U32 R0, RZ, RZ, 0x2000 ;  /* 0x00002000ff00c424 */ /* 0x002fe200078e00ff */
[----:B------:R-:W-:Y:S01]  /*44d0*/  UMOV UR10, 0x0 ;  /* 0x00000000000a7882 */ /* 0x000fe20000000000 */
[----:B------:R-:W-:Y:S01]  /*44e0*/  UMOV UR11, 0x10000000 ;  /* 0x10000000000b7882 */ /* 0x000fe20000000000 */
[----:B------:R-:W-:Y:S02]  /*44f0*/  @!UP1 UIADD3 UR26, UPT, UPT, UR34, 0x20, URZ ;  /* 0x00000020221a9890 */ /* 0x000fe4000fffe0ff */
[----:B------:R-:W-:Y:S01]  /*4500*/  @!UP1 UIADD3 UR24, UPT, UPT, UR7, 0x2200, URZ ;  /* 0x0000220007189890 */ /* 0x000fe2000fffe0ff */
[----:B------:R-:W-:Y:S01]  /*4510*/  VOTEU.ALL UP1, P4 ;  /* 0x0000000000ff7886 */ /* 0x000fe20002020000 */
[----:B------:R-:W-:Y:S01]  /*4520*/  UMOV UR27, UR35 ;  /* 0x00000023001b7c82 */ /* 0x000fe20008000000 */
[----:B------:R-:W-:Y:S02]  /*4530*/  UMOV UR28, UR36 ;  /* 0x00000024001c7c82 */ /* 0x000fe40008000000 */
        /* <DEDUP_REMOVED lines=12> */
.L_x_159:
[----:B------:R-:W2:Y:S01]  /*4600*/  LDC.64 R12, c[0x0][0xb18] ;  /* 0x0002c600ff0c7b82 */ /* 0x000ea20000000a00 */
[----:B------:R-:W-:Y:S01]  /*4610*/  @!P4 R2UR UR8, R2 ;  /* 0x000000000208c2ca */ /* 0x000fe200000e0000 */
[----:B------:R-:W-:Y:S01]  /*4620*/  VOTEU.ALL UP1, P4 ;  /* 0x0000000000ff7886 */ /* 0x000fe20002020000 */
[----:B------:R-:W-:Y:S01]  /*4630*/  @!P4 R2UR UR9, R8 ;  /* 0x000000000809c2ca */ /* 0x000fe200000e0000 */
[----:B-1----:R-:W-:Y:S01]  /*4640*/  @!P4 IMAD.MOV.U32 R0, RZ, RZ, 0x2000 ;  /* 0x00002000ff00c424 */ /* 0x002fe200078e00ff */
[----:B------:R-:W-:Y:S03]  /*4650*/  UMOV UR10, 0x0 ;  /* 0x00000000000a7882 */ /* 0x000fe60000000000 */
[----:B------:R-:W1:Y:S01]  /*4660*/  @!P1 LDC R2, c[0x0][0xb0c] ;  /* 0x0002c300ff029b82 */ /* 0x000e620000000800 */
[----:B------:R-:W-:Y:S01]  /*4670*/  @!UP1 UIADD3 UR18, UPT, UPT, UR34, 0x40, URZ ;  /* 0x0000004022129890 */ /* 0x000fe2000fffe0ff */
[----:B------:R-:W-:Y:S01]  /*4680*/  @P3 SHF.R.U32.HI R26, RZ, 0x10, R21 ;  /* 0x00000010ff1a3819 */ /* 0x000fe20000011615 */
[----:B------:R-:W-:Y:S01]  /*4690*/  @!UP1 UIADD3 UR16, UPT, UPT, UR7, 0x4200, URZ ;  /* 0x0000420007109890 */ /* 0x000fe2000fffe0ff */
[----:B------:R-:W-:Y:S01]  /*46a0*/  VIADD R28, R28, 0x1 ;  /* 0x000000011c1c7836 */ /* 0x000fe20000000000 */
[----:B------:R-:W-:Y:S01]  /*46b0*/  VOTEU.ALL UP1, P4 ;  /* 0x0000000000ff7886 */ /* 0x000fe20002020000 */
[----:B------:R-:W-:Y:S01]  /*46c0*/  UMOV UR11, 0x10000000 ;  /* 0x10000000000b7882 */ /* 0x000fe20000000000 */
[----:B------:R-:W-:Y:S01]  /*46d0*/  UMOV UR19, UR35 ;  /* 0x0000002300137c82 */ /* 0x000fe20008000000 */
[----:B------:R-:W-:Y:S01]  /*46e0*/  IMAD.U32 R9, RZ, RZ, UR8 ;  /* 0x00000008ff097e24 */ /* 0x000fe2000f8e00ff */
[----:B------:R-:W-:Y:S01]  /*46f0*/  UMOV UR20, UR36 ;  /* 0x0000002400147c82 */ /* 0x000fe20008000000 */
[----:B------:R-:W-:Y:S01]  /*4700*/  IMAD.U32 R8, RZ, RZ, UR9 ;  /* 0x00000009ff087e24 */ /* 0x000fe2000f8e00ff */
[----:B------:R-:W-:Y:S02]  /*4710*/  UPRMT UR8, UR37, 0x654, UR17 ;  /* 0x0000065425087896 */ /* 0x000fe40008000011 */
[----:B------:R-:W-:Y:S02]  /*4720*/  @!P4 R2UR UR15, R9 ;  /* 0x00000000090fc2ca */ /* 0x000fe400000e0000 */
[----:B------:R-:W-:Y:S02]  /*4730*/  @!P4 R2UR UR14, R8 ;  /* 0x00000000080ec2ca */ /* 0x000fe400000e0000 */
[----:B------:R-:W3:Y:S11]  /*4740*/  LDC.64 R8, c[0x0][0xb10] ;  /* 0x0002c400ff087b82 */ /* 0x000ef60000000a00 */
[----:B------:R1:W-:Y:S01]  /*4750*/  @!UP1 UTMALDG.3D [UR16], [UR14], desc[UR10] ;  /* 0x00000a100e0095b4 */ /* 0x0003e20008011000 */
[----:B------:R5:W-:Y:S01]  /*4760*/  @!P4 SYNCS.ARRIVE.TRANS64.RED.A0TR RZ, [UR7+0x30], R0 ;  /* 0x00003000ffffc9a7 */ /* 0x000be20008300407 */
[C---:B---3--:R-:W-:Y:S01]  /*4770*/  @!P1 IMAD.HI.U32 R8, R11.reuse, R8, RZ ;  /* 0x000000080b089227 */ /* 0x048fe200078e00ff */
[----:B--2---:R-:W-:Y:S02]  /*4780*/  @!P1 ISETP.NE.AND P0, PT, R12, 0x1, PT ;  /* 0x000000010c00980c */ /* 0x004fe40003f05270 */
[----:B-1----:R-:W-:Y:S01]  /*4790*/  @!P1 ISETP.NE.AND P2, PT, R2, 0x1, PT ;  /* 0x000000010200980c */ /* 0x002fe20003f45270 */
[----:B------:R-:W-:Y:S01]  /*47a0*/  SYNCS.ARRIVE.TRANS64.RED.A1T0 RZ, [UR8], RZ ;  /* 0x000000ffffff79a7 */ /* 0x000fe20008100408 */
[C---:B------:R-:W-:Y:S01]  /*47b0*/  @!P1 IMAD.HI.U32 R13, R10.reuse, R13, RZ ;  /* 0x0000000d0a0d9227 */ /* 0x040fe200078e00ff */
[----:B------:R-:W-:Y:S04]  /*47c0*/  @!P1 SHF.R.U32.HI R8, RZ, R9, R8 ;  /* 0x00000009ff089219 */ /* 0x000fe80000011608 */
[----:B------:R-:W-:Y:S01]  /*47d0*/  @!P1 SEL R8, R11, R8, !P2 ;  /* 0x000000080b089207 */ /* 0x000fe20005000000 */
[----:B------:R-:W1:Y:S01]  /*47e0*/  SYNCS.PHASECHK.TRANS64.TRYWAIT P5, [UR7+0x58], R14 ;  /* 0x0000580eff0075a7 */ /* 0x000e6200080a1107 */
[----:B-----5:R-:W2:Y:S02]  /*47f0*/  @!P1 LDC R0, c[0x0][0xb20] ;  /* 0x0002c800ff009b82 */ /* 0x020ea40000000800 */
[----:B--2---:R-:W-:Y:S04]  /*4800*/  @!P1 SHF.R.U32.HI R0, RZ, R0, R13 ;  /* 0x00000000ff009219 */ /* 0x004fe8000001160d */
[----:B------:R-:W-:Y:S05]  /*4810*/  @!P1 SEL R9, R10, R0, !P0 ;  /* 0x000000000a099207 */ /* 0x000fea0004000000 */
[----:B------:R-:W-:Y:S02]  /*4820*/  @!P1 IMAD.IADD R0, R9, 0x1, -R8 ;  /* 0x0000000109009824 */ /* 0x000fe400078e0a08 */
[----:B------:R-:W-:Y:S02]  /*4830*/  @!P1 IMAD.IADD R8, R8, 0x1, -R9 ;  /* 0x0000000108089824 */ /* 0x000fe400078e0a09 */
[----:B------:R-:W-:Y:S02]  /*4840*/  @!P1 IMAD R11, R0, R2, R11 ;  /* 0x00000002000b9224 */ /* 0x000fe400078e020b */
[----:B------:R-:W-:Y:S01]  /*4850*/  @!P1 IMAD R10, R8, R12, R10 ;  /* 0x0000000c080a9224 */ /* 0x000fe200078e020a */
[----:B-1----:R-:W-:Y:S06]  /*4860*/  @!P5 BRA `(.L_x_75) ;  /* 0x0000004c0058d947 */ /* 0x002fec0003800000 */
.L_x_161:
[----:B------:R-:W-:Y:S01]  /*4870*/  @!P4 IADD3 R2, P0, PT, R30, 0x580, RZ ;  /* 0x000005801e02c810 */ /* 0x000fe20007f1e0ff */
[----:B------:R-:W-:Y:S01]  /*4880*/  VOTEU.ALL UP1, P4 ;  /* 0x0000000000ff7886 */ /* 0x000fe20002020000 */
[----:B------:R-:W-:Y:S01]  /*4890*/  UMOV UR18, 0x0 ;  /* 0x0000000000127882 */ /* 0x000fe20000000000 */
[----:B------:R-:W-:Y:S01]  /*48a0*/  UMOV UR19, 0x10000000 ;  /* 0x1000000000137882 */ /* 0x000fe20000000000 */
[----:B------:R-:W-:Y:S01]  /*48b0*/  @!P4 R2UR UR9, R2 ;  /* 0x000000000209c2ca */ /* 0x000fe200000e0000 */
[----:B-1----:R-:W-:Y:S01]  /*48c0*/  @!P4 IMAD.X R0, RZ, RZ, R31, P0 ;  /* 0x000000ffff00c224 */ /* 0x002fe200000e061f */
[----:B------:R-:W-:Y:S01]  /*48d0*/  @!UP1 UIADD3 UR10, UPT, UPT, UR34, 0x60, URZ ;  /* 0x00000060220a9890 */ /* 0x000fe2000fffe0ff */
[----:B------:R-:W-:Y:S01]  /*48e0*/  ISETP.NE.AND P0, PT, R28, 0x2, PT ;  /* 0x000000021c00780c */ /* 0x000fe20003f05270 */
[----:B------:R-:W-:Y:S01]  /*48f0*/  UMOV UR11, UR35 ;  /* 0x00000023000b7c82 */ /* 0x000fe20008000000 */
[----:B------:R-:W-:Y:S01]  /*4900*/  UMOV UR12, UR36 ;  /* 0x00000024000c7c82 */ /* 0x000fe20008000000 */
[----:B------:R-:W-:Y:S01]  /*4910*/  @!P4 R2UR UR8, R0 ;  /* 0x000000000008c2ca */ /* 0x000fe200000e0000 */
[----:B------:R-:W-:Y:S01]  /*4920*/  IMAD.IADD R14, R10, 0x1, R86 ;  /* 0x000000010a0e7824 */ /* 0x000fe200078e0256 */
[----:B------:R-:W-:Y:S01]  /*4930*/  @P3 R2UR UR36, R26 ;  /* 0x000000001a2432ca */ /* 0x000fe200000e0000 */
[----:B------:R-:W-:Y:S01]  /*4940*/  IMAD.IADD R15, R11, 0x1, R87 ;  /* 0x000000010b0f7824 */ /* 0x000fe200078e0257 */
[----:B------:R-:W-:Y:S02]  /*4950*/  SEL R0, RZ, 0x1, P0 ;  /* 0x00000001ff007807 */ /* 0x000fe40000000000 */
[----:B------:R-:W-:Y:S01]  /*4960*/  LOP3.LUT R29, R29, 0x1, RZ, 0x3c, !PT ;  /* 0x000000011d1d7812 */ /* 0x000fe200078e3cff */
[----:B------:R-:W-:Y:S01]  /*4970*/  IMAD.U32 R8, RZ, RZ, UR9 ;  /* 0x00000009ff087e24 */ /* 0x000fe2000f8e00ff */
[----:B------:R-:W-:Y:S01]  /*4980*/  @!UP1 UIADD3 UR9, UPT, UPT, UR7, 0x38, URZ ;  /* 0x0000003807099890 */ /* 0x000fe2000fffe0ff */
[----:B------:R-:W-:Y:S02]  /*4990*/  LOP3.LUT R27, R27, R0, RZ, 0x3c, !PT ;  /* 0x000000001b1b7212 */ /* 0x000fe400078e3cff */
[----:B------:R-:W-:Y:S02]  /*49a0*/  SEL R28, R28, RZ, P0 ;  /* 0x000000ff1c1c7207 */ /* 0x000fe40000000000 */
[----:B------:R-:W-:Y:S01]  /*49b0*/  IMAD.U32 R9, RZ, RZ, UR8 ;  /* 0x00000008ff097e24 */ /* 0x000fe2000f8e00ff */
[----:B------:R-:W-:Y:S01]  /*49c0*/  @!P4 R2UR UR14, R8 ;  /* 0x00000000080ec2ca */ /* 0x000fe200000e0000 */
[----:B------:R-:W-:Y:S01]  /*49d0*/  @!UP1 UIADD3 UR8, UPT, UPT, UR7, 0x6200, URZ ;  /* 0x0000620007089890 */ /* 0x000fe2000fffe0ff */
[----:B------:R-:W-:Y:S02]  /*49e0*/  VOTEU.ALL UP1, P4 ;  /* 0x0000000000ff7886 */ /* 0x000fe40002020000 */
[----:B------:R-:W-:Y:S11]  /*49f0*/  @!P4 R2UR UR15, R9 ;  /* 0x00000000090fc2ca */ /* 0x000ff600000e0000 */
[----:B------:R-:W-:Y:S02]  /*4a00*/  @!UPT UIADD3 URZ, UPT, UPT, URZ, URZ, URZ ;  /* 0x000000fffffff290 */ /* 0x000fe4000fffe0ff */
[----:B------:R2:W-:Y:S01]  /*4a10*/  @!UP1 UTMALDG.3D [UR8], [UR14], desc[UR18] ;  /* 0x000012080e0095b4 */ /* 0x0005e20008011000 */
[----:B------:R2:W-:Y:S01]  /*4a20*/  @!P4 SYNCS.ARRIVE.TRANS64.RED.A0TR RZ, [UR7+0x38], R25 ;  /* 0x00003819ffffc9a7 */ /* 0x0005e20008300407 */
[----:B------:R-:W-:Y:S01]  /*4a30*/  UPLOP3.LUT UP1, UPT, UPT, UPT, UPT, 0x80, 0x8 ;  /* 0x000000000008789c */ /* 0x000fe20003f2f070 */
[----:B------:R-:W-:Y:S01]  /*4a40*/  SYNCS.ARRIVE.TRANS64.RED.A1T0 RZ, [UR13], RZ ;  /* 0x000000ffffff79a7 */ /* 0x000fe2000810040d */
[----:B------:R-:W-:Y:S09]  /*4a50*/  @P3 BRA `(.L_x_76) ;  /* 0xfffffff000a03947 */ /* 0x000ff2000383ffff */
[----:B------:R-:W-:-:S04]  /*4a60*/  SHF.L.U32 R2, R29, 0x1f, RZ ;  /* 0x0000001f1d027819 */ /* 0x000fc800000006ff */
[----:B------:R-:W1:Y:S02]  /*4a70*/  SYNCS.PHASECHK.TRANS64.TRYWAIT P0, [UR7+0x40], R2 ;  /* 0x00004002ff0075a7 */ /* 0x000e640008001107 */
[----:B-1----:R-:W-:Y:S05]  /*4a80*/  @!P0 BRA `(.L_x_77) ;  /* 0x0000004800e88947 */ /* 0x002fea0003800000 */
.L_x_163:
[----:B------:R-:W3:Y:S02]  /*4a90*/  SYNCS.PHASECHK.TRANS64.TRYWAIT P0, [UR7+0x48], R2 ;  /* 0x00004802ff0075a7 */ /* 0x000ee40008001107 */
[----:B---3--:R-:W-:Y:S05]  /*4aa0*/  @!P0 BRA `(.L_x_78) ;  /* 0x0000004800f88947 */ /* 0x008fea0003800000 */
.L_x_165:
[----:B------:R-:W3:Y:S02]  /*4ab0*/  SYNCS.PHASECHK.TRANS64.TRYWAIT P0, [UR7+0x50], R2 ;  /* 0x00005002ff0075a7 */ /* 0x000ee40008001107 */
[----:B---3--:R-:W-:Y:S05]  /*4ac0*/  @!P0 BRA `(.L_x_79) ;  /* 0x0000004c00088947 */ /* 0x008fea0003800000 */
.L_x_167:
[----:B-1----:R-:W-:-:S07]  /*4ad0*/  MOV R0, UR7 ;  /* 0x0000000700007c02 */ /* 0x002fce0008000f00 */
.L_x_80:
[----:B-1----:R-:W-:-:S04]  /*4ae0*/  SHF.L.U32 R2, R29, 0x1f, RZ ;  /* 0x0000001f1d027819 */ /* 0x002fc800000006ff */
[----:B------:R1:W3:Y:S03]  /*4af0*/  SYNCS.PHASECHK.TRANS64.TRYWAIT P0, [R0+URZ+0x58], R2 ;  /* 0x00005802000075a7 */ /* 0x0002e600080011ff */
[----:B---3--:R-:W-:Y:S05]  /*4b00*/  @!P0 NANOSLEEP.SYNCS 0x989680 ;  /* 0x009896800000895d */ /* 0x008fea0003900000 */
[----:B------:R-:W3:Y:S02]  /*4b10*/  @!P0 SYNCS.PHASECHK.TRANS64 P0, [R0+URZ+0x58], R2 ;  /* 0x00005802000085a7 */ /* 0x000ee400080010ff */
[----:B--23--:R-:W-:Y:S05]  /*4b20*/  @P0 EXIT ;  /* 0x000000000000094d */ /* 0x00cfea0003800000 */
[----:B------:R-:W-:Y:S05]  /*4b30*/  BRA `(.L_x_80) ;  /* 0xfffffffc00e87947 */ /* 0x000fea000383ffff */
.L_x_65:
[----:B------:R-:W-:-:S06]  /*4b40*/  UISETP.GE.AND UP1, UPT, UR8, 0x4, UPT ;  /* 0x000000040800788c */ /* 0x000fcc000bf26270 */
[----:B------:R-:W-:-:S13]  /*4b50*/  PLOP3.LUT P0, PT, PT, PT, UP1, 0x80, 0x8 ;  /* 0x000000000008781c */ /* 0x000fda0003f0f018 */
[----:B------:R-:W-:Y:S05]  /*4b60*/  @!P0 EXIT ;  /* 0x000000000000894d */ /* 0x000fea0003800000 */
[----:B------:R-:W-:Y:S01]  /*4b70*/  BAR.SYNC.DEFER_BLOCKING 0x6, 0xa0 ;  /* 0x0182800000007b1d */ /* 0x000fe20000010000 */
[C---:B------:R-:W-:Y:S01]  /*4b80*/  IMAD.SHL.U32 R2, R101.reuse, 0x20, RZ ;  /* 0x0000002065027824 */ /* 0x040fe200078e00ff */
[C---:B------:R-:W-:Y:S01]  /*4b90*/  SHF.L.U32 R46, R101.reuse, 0x10, RZ ;  /* 0x00000010652e7819 */ /* 0x040fe200000006ff */
[C---:B------:R-:W-:Y:S01]  /*4ba0*/  IMAD.SHL.U32 R100, R101.reuse, 0x4, RZ ;  /* 0x0000000465647824 */ /* 0x040fe200078e00ff */
[C---:B------:R-:W-:Y:S01]  /*4bb0*/  LOP3.LUT R102, R101.reuse, 0x60, RZ, 0xc0, !PT ;  /* 0x0000006065667812 */ /* 0x040fe200078ec0ff */
[----:B------:R-:W-:Y:S01]  /*4bc0*/  HFMA2 R97, -RZ, RZ, 0, 5.9604644775390625e-08 ;  /* 0x00000001ff617431 */ /* 0x000fe200000001ff */
[----:B------:R-:W-:Y:S02]  /*4bd0*/  UMOV UR48, 0x400 ;  /* 0x0000040000307882 */ /* 0x000fe40000000000 */
[----:B------:R-:W1:Y:S01]  /*4be0*/  LDC R91, c[0x0][0x370] ;  /* 0x0000dc00ff5b7b82 */ /* 0x000e620000000800 */
[----:B------:R-:W-:Y:S01]  /*4bf0*/  ULEA UR48, UR37, UR48, 0x18 ;  /* 0x0000003025307291 */ /* 0x000fe2000f8ec0ff */
[----:B------:R-:W-:Y:S01]  /*4c00*/  LOP3.LUT R3, R2, 0xc0, RZ, 0xc0, !PT ;  /* 0x000000c002037812 */ /* 0x000fe200078ec0ff */
[----:B------:R-:W-:Y:S01]  /*4c10*/  HFMA2 R95, -RZ, RZ, 0, 0 ;  /* 0x00000000ff5f7431 */ /* 0x000fe200000001ff */
[----:B------:R-:W-:Y:S01]  /*4c20*/  LOP3.LUT R99, R101, 0x2, RZ, 0xc0, !PT ;  /* 0x0000000265637812 */ /* 0x000fe200078ec0ff */
[----:B------:R-:W-:Y:S01]  /*4c30*/  UIADD3 UR4, UPT, UPT, UR48, 0x200, URZ ;  /* 0x0000020030047890 */ /* 0x000fe2000fffe0ff */
[----:B------:R-:W-:Y:S01]  /*4c40*/  LOP3.LUT R100, R3, 0x18, R100, 0xf8, !PT ;  /* 0x0000001803647812 */ /* 0x000fe200078ef864 */
[----:B------:R-:W-:Y:S01]  /*4c50*/  IMAD.MOV.U32 R45, RZ, RZ, RZ ;  /* 0x000000ffff2d7224 */ /* 0x000fe200078e00ff */
[----:B------:R-:W2:Y:S01]  /*4c60*/  LDC R42, c[0x0][0xb0c] ;  /* 0x0002c300ff2a7b82 */ /* 0x000ea20000000800 */
[----:B------:R-:W-:Y:S01]  /*4c70*/  LOP3.LUT R46, R46, 0x600000, RZ, 0xc0, !PT ;  /* 0x006000002e2e7812 */ /* 0x000fe200078ec0ff */
[----:B------:R-:W-:Y:S01]  /*4c80*/  IMAD.MOV.U32 R105, RZ, RZ, RZ ;  /* 0x000000ffff697224 */ /* 0x000fe200078e00ff */
[----:B------:R-:W-:Y:S01]  /*4c90*/  LOP3.LUT R100, R100, 0xf20, R2, 0xf8, !PT ;  /* 0x00000f2064647812 */ /* 0x000fe200078ef802 */
[----:B------:R-:W-:Y:S01]  /*4ca0*/  IMAD.U32 R93, RZ, RZ, UR4 ;  /* 0x00000004ff5d7e24 */ /* 0x000fe2000f8e00ff */
[----:B------:R-:W-:Y:S01]  /*4cb0*/  LOP3.LUT R101, R101, 0x4, RZ, 0xc0, !PT ;  /* 0x0000000465657812 */ /* 0x000fe200078ec0ff */
[----:B------:R-:W4:Y:S01]  /*4cc0*/  LDCU.64 UR52, c[0x0][0x348] ;  /* 0x00006900ff3477ac */ /* 0x000f220008000a00 */
[----:B------:R-:W-:Y:S01]  /*4cd0*/  MOV R96, RZ ;  /* 0x000000ff00607202 */ /* 0x000fe20000000f00 */
[----:B------:R-:W1:Y:S01]  /*4ce0*/  LDC R89, c[0x0][0xb20] ;  /* 0x0002c800ff597b82 */ /* 0x000e620000000800 */
[----:B------:R-:W3:Y:S01]  /*4cf0*/  LDS R0, [UR48+0x120] ;  /* 0x00012030ff007984 */ /* 0x000ee20008000800 */
[----:B------:R-:W-:Y:S01]  /*4d00*/  IMAD R100, R100, 0x2, R93 ;  /* 0x0000000264647824 */ /* 0x000fe200078e025d */
[----:B------:R-:W1:Y:S03]  /*4d10*/  LDCU.64 UR38, c[0x0][0x888] ;  /* 0x00011100ff2677ac */ /* 0x000e660008000a00 */
[--C-:B------:R-:W-:Y:S01]  /*4d20*/  IMAD R99, R99, -0x10, R100.reuse ;  /* 0xfffffff063637824 */ /* 0x100fe200078e0264 */
[----:B------:R-:W1:Y:S01]  /*4d30*/  LDCU.64 UR44, c[0x0][0x890] ;  /* 0x00011200ff2c77ac */ /* 0x000e620008000a00 */
[----:B------:R-:W1:Y:S01]  /*4d40*/  LDC R41, c[0x0][0xb30] ;  /* 0x0002cc00ff297b82 */ /* 0x000e620000000800 */
[----:B------:R-:W-:Y:S01]  /*4d50*/  IMAD R98, R101, -0x10, R100 ;  /* 0xfffffff065627824 */ /* 0x000fe200078e0264 */
[----:B------:R-:W-:Y:S01]  /*4d60*/  UMOV UR49, URZ ;  /* 0x000000ff00317c82 */ /* 0x000fe20008000000 */
[----:B------:R-:W-:-:S05]  /*4d70*/  UMOV UR51, URZ ;  /* 0x000000ff00337c82 */ /* 0x000fca0008000000 */
[----:B------:R-:W1:Y:S08]  /*4d80*/  LDC.64 R84, c[0x0][0xb10] ;  /* 0x0002c400ff547b82 */ /* 0x000e700000000a00 */
[----:B------:R-:W1:Y:S08]  /*4d90*/  LDC.64 R38, c[0x0][0xb18] ;  /* 0x0002c600ff267b82 */ /* 0x000e700000000a00 */
[----:B------:R-:W1:Y:S08]  /*4da0*/  LDC.64 R36, c[0x0][0xb28] ;  /* 0x0002ca00ff247b82 */ /* 0x000e700000000a00 */
[----:B------:R-:W1:Y:S01]  /*4db0*/  LDC.64 R82, c[0x0][0x8b0] ;  /* 0x00022c00ff527b82 */ /* 0x000e620000000a00 */
[----:B---3--:R-:W-:-:S07]  /*4dc0*/  IMAD.IADD R46, R0, 0x1, R46 ;  /* 0x00000001002e7824 */ /* 0x008fce00078e022e */
[----:B------:R-:W3:Y:S08]  /*4dd0*/  LDC.64 R80, c[0x0][0x8a8] ;  /* 0x00022a00ff507b82 */ /* 0x000ef00000000a00 */
[----:B--2-4-:R-:W1:Y:S02]  /*4de0*/  LDC R90, c[0x0][0x374] ;  /* 0x0000dd00ff5a7b82 */ /* 0x014e640000000800 */
.L_x_124:
[----:B------:R-:W-:Y:S02]  /*4df0*/  LEA R0, R105, UR48, 0x3 ;  /* 0x0000003069007c11 */ /* 0x000fe4000f8e18ff */
[----:B------:R-:W-:Y:S02]  /*4e00*/  SHF.L.U32 R2, R95, 0x1f, RZ ;  /* 0x0000001f5f027819 */ /* 0x000fe400000006ff */
[----:B-1----:R-:W-:Y:S02]  /*4e10*/  LEA R16, R105, UR48, 0x4 ;  /* 0x0000003069107c11 */ /* 0x002fe4000f8e20ff */
[----:B------:R-:W2:Y:S02]  /*4e20*/  SYNCS.PHASECHK.TRANS64.TRYWAIT P0, [R0+URZ+0x70], R2 ;  /* 0x00007002000075a7 */ /* 0x000ea400080011ff */
[----:B--23--:R-:W-:Y:S05]  /*4e30*/  @!P0 BRA `(.L_x_81) ;  /* 0x0000004800448947 */ /* 0x00cfea0003800000 */
.L_x_168:
[----:B------:R-:W4:Y:S01]  /*4e40*/  LDC.64 R10, c[0x0][0xb10] ;  /* 0x0002c400ff0a7b82 */ /* 0x000f220000000a00 */
[----:B------:R-:W3:Y:S01]  /*4e50*/  LDS.128 R16, [R16+0x100] ;  /* 0x0001000010107984 */ /* 0x000ee20000000c00 */
[----:B-1----:R-:W-:Y:S01]  /*4e60*/  ISETP.NE.AND P1, PT, R41, 0x1, PT ;  /* 0x000000012900780c */ /* 0x002fe20003f25270 */
[----:B--2---:R-:W-:Y:S01]  /*4e70*/  VIADD R0, R0, 0x80 ;  /* 0x0000008000007836 */ /* 0x004fe20000000000 */
[----:B------:R-:W-:Y:S04]  /*4e80*/  ISETP.GE.AND P0, PT, R40, 0x1, PT ;  /* 0x000000012800780c */ /* 0x000fe80003f06270 */
[----:B------:R-:W1:Y:S01]  /*4e90*/  LDC.64 R8, c[0x0][0xb18] ;  /* 0x0002c600ff087b82 */ /* 0x000e620000000a00 */
[----:B------:R-:W-:Y:S01]  /*4ea0*/  PRMT R0, RZ, 0x654, R0 ;  /* 0x00000654ff007816 */ /* 0x000fe20000000000 */
[----:B------:R-:W-:Y:S01]  /*4eb0*/  @!PT LDS RZ, [RZ] ;  /* 0x00000000fffff984 */ /* 0x000fe20000000800 */
[----:B------:R-:W-:Y:S01]  /*4ec0*/  @!PT LDS RZ, [RZ] ;  /* 0x00000000fffff984 */ /* 0x000fe20000000800 */
[----:B------:R-:W-:Y:S01]  /*4ed0*/  @!PT LDS RZ, [RZ] ;  /* 0x00000000fffff984 */ /* 0x000fe20000000800 */
[----:B------:R-:W-:Y:S01]  /*4ee0*/  @!PT LDS RZ, [RZ] ;  /* 0x00000000fffff984 */ /* 0x000fe20000000800 */
[----:B------:R2:W-:Y:S06]  /*4ef0*/  MEMBAR.ALL.CTA ;  /* 0x0000000000007992 */ /* 0x0005ec0000008000 */
[----:B--2---:R-:W2:Y:S01]  /*4f00*/  FENCE.VIEW.ASYNC.S ;  /* 0x00000000000073c6 */ /* 0x004ea20000000000 */
[----:B------:R-:W1:Y:S08]  /*4f10*/  @!P1 LDC R12, c[0x0][0xb20] ;  /* 0x0002c800ff0c9b82 */ /* 0x000e700000000800 */
[----:B------:R-:W1:Y:S01]  /*4f20*/  @!P1 LDC R7, c[0x0][0xb0c] ;  /* 0x0002c300ff079b82 */ /* 0x000e620000000800 */
[----:B--2---:R2:W-:Y:S01]  /*4f30*/  SYNCS.ARRIVE.TRANS64.RED.A1T0 RZ, [R0+URZ], RZ ;  /* 0x000000ff00ff79a7 */ /* 0x0045e200081004ff */
[----:B---3--:R-:W-:Y:S04]  /*4f40*/  LOP3.LUT P4, RZ, R18, 0x1, RZ, 0xc0, !PT ;  /* 0x0000000112ff7812 */ /* 0x008fe8000788c0ff */
[----:B------:R-:W-:Y:S09]  /*4f50*/  P2R R103, PR, RZ, 0x10 ;  /* 0x00000010ff677803 */ /* 0x000ff20000000000 */
[----:B------:R-:W-:Y:S02]  /*4f60*/  @P4 MOV R44, R16 ;  /* 0x00000010002c4202 */ /* 0x000fe40000000f00 */
[----:B------:R-:W-:Y:S01]  /*4f70*/  @P4 LOP3.LUT R43, R17, 0xffff, RZ, 0xc0, !PT ;  /* 0x0000ffff112b4812 */ /* 0x000fe200078ec0ff */
[----:B--2-4-:R-:W-:Y:S06]  /*4f80*/  @!P0 BRA `(.L_x_82) ;  /* 0x0000000000a48947 */ /* 0x014fec0003800000 */
[----:B------:R-:W-:Y:S01]  /*4f90*/  IMAD.HI.U32 R0, R90, R39, RZ ;  /* 0x000000275a007227 */ /* 0x000fe200078e00ff */
[----:B------:R-:W-:Y:S02]  /*4fa0*/  ISETP.NE.AND P0, PT, R38, 0x1, PT ;  /* 0x000000012600780c */ /* 0x000fe40003f05270 */
[----:B------:R-:W-:Y:S01]  /*4fb0*/  ISETP.NE.AND P2, PT, R40, 0x1, PT ;  /* 0x000000012800780c */ /* 0x000fe20003f45270 */
[----:B------:R-:W-:Y:S01]  /*4fc0*/  IMAD.HI.U32 R4, R91, R84, RZ ;  /* 0x000000545b047227 */ /* 0x000fe200078e00ff */
[----:B------:R-:W-:Y:S02]  /*4fd0*/  SHF.R.U32.HI R0, RZ, R89, R0 ;  /* 0x00000059ff007219 */ /* 0x000fe40000011600 */
[----:B------:R-:W-:Y:S01]  /*4fe0*/  ISETP.NE.AND P3, PT, R42, 0x1, PT ;  /* 0x000000012a00780c */ /* 0x000fe20003f65270 */
[----:B------:R-:W-:Y:S01]  /*4ff0*/  IMAD.HI.U32 R6, R43, R39, RZ ;  /* 0x000000272b067227 */ /* 0x000fe200078e00ff */
[-C--:B------:R-:W-:Y:S02]  /*5000*/  SHF.R.U32.HI R4, RZ, R85.reuse, R4 ;  /* 0x00000055ff047219 */ /* 0x080fe40000011604 */
[----:B------:R-:W-:Y:S01]  /*5010*/  SEL R0, R90, R0, !P0 ;  /* 0x000000005a007207 */ /* 0x000fe20004000000 */
[----:B------:R-:W-:Y:S01]  /*5020*/  IMAD.HI.U32 R5, R44, R84, RZ ;  /* 0x000000542c057227 */ /* 0x000fe200078e00ff */
[----:B------:R-:W-:Y:S03]  /*5030*/  SEL R4, R91, R4, !P3 ;  /* 0x000000045b047207 */ /* 0x000fe60005800000 */
[-C--:B------:R-:W-:Y:S01]  /*5040*/  IMAD.HI.U32 R3, R0, R36.reuse, RZ ;  /* 0x0000002400037227 */ /* 0x080fe200078e00ff */
[----:B------:R-:W-:Y:S03]  /*5050*/  SHF.R.U32.HI R5, RZ, R85, R5 ;  /* 0x00000055ff057219 */ /* 0x000fe60000011605 */
[----:B------:R-:W-:Y:S01]  /*5060*/  IMAD.HI.U32 R2, R4, R36, RZ ;  /* 0x0000002404027227 */ /* 0x000fe200078e00ff */
[----:B------:R-:W-:Y:S02]  /*5070*/  @P2 SHF.R.U32.HI R0, RZ, R37, R3 ;  /* 0x00000025ff002219 */ /* 0x000fe40000011603 */
[----:B------:R-:W-:Y:S02]  /*5080*/  SHF.R.U32.HI R3, RZ, R89, R6 ;  /* 0x00000059ff037219 */ /* 0x000fe40000011606 */
[----:B------:R-:W-:Y:S01]  /*5090*/  @P2 SHF.R.U32.HI R4, RZ, R37, R2 ;  /* 0x00000025ff042219 */ /* 0x000fe20000011602 */
[----:B------:R-:W-:Y:S01]  /*50a0*/  IMAD R0, R40, R0, RZ ;  /* 0x0000000028007224 */ /* 0x000fe200078e02ff */
[----:B------:R-:W-:Y:S02]  /*50b0*/  SEL R3, R43, R3, !P0 ;  /* 0x000000032b037207 */ /* 0x000fe40004000000 */
[----:B------:R-:W-:Y:S01]  /*50c0*/  SEL R2, R44, R5, !P3 ;  /* 0x000000052c027207 */ /* 0x000fe20005800000 */
[----:B------:R-:W-:Y:S01]  /*50d0*/  IMAD R5, R40, R4, RZ ;  /* 0x0000000428057224 */ /* 0x000fe200078e02ff */
[C---:B------:R-:W-:Y:S01]  /*50e0*/  ISETP.GE.AND P0, PT, R3.reuse, R0, PT ;  /* 0x000000000300720c */ /* 0x040fe20003f06270 */
[C---:B------:R-:W-:Y:S03]  /*50f0*/  IMAD.HI.U32 R0, R3.reuse, R36, RZ ;  /* 0x0000002403007227 */ /* 0x040fe600078e00ff */
[C---:B------:R-:W-:Y:S02]  /*5100*/  ISETP.GE.OR P0, PT, R2.reuse, R5, P0 ;  /* 0x000000050200720c */ /* 0x040fe40000706670 */
[----:B------:R-:W-:Y:S04]  /*5110*/  SHF.R.U32.HI R0, RZ, R37, R0 ;  /* 0x00000025ff007219 */ /* 0x000fe80000011600 */
[C---:B------:R-:W-:Y:S05]  /*5120*/  SEL R6, R3.reuse, R0, !P2 ;  /* 0x0000000003067207 */ /* 0x040fea0005000000 */
        /* <DEDUP_REMOVED lines=14> */
[----:B------:R-:W-:Y:S07]  /*5210*/  IMAD R43, R3, R38, R43 ;  /* 0x00000026032b7224 */ /* 0x000fee00078e022b */
.L_x_82:
[----:B-1----:R-:W-:Y:S01]  /*5220*/  @!P1 ISETP.NE.AND P0, PT, R8, 0x1, PT ;  /* 0x000000010800980c */ /* 0x002fe20003f05270 */
[----:B------:R-:W-:Y:S01]  /*5230*/  @!P1 IMAD.HI.U32 R2, R43, R9, RZ ;  /* 0x000000092b029227 */ /* 0x000fe200078e00ff */
[----:B------:R-:W-:Y:S01]  /*5240*/  R2UR UR42, R15 ;  /* 0x000000000f2a72ca */ /* 0x000fe200000e0000 */
[----:B------:R-:W-:Y:S01]  /*5250*/  BSSY.RECONVERGENT B6, `(.L_x_83) ;  /* 0x0000031000067945 */ /* 0x000fe20003800200 */
[----:B------:R-:W-:Y:S01]  /*5260*/  R2UR UR41, R14 ;  /* 0x000000000e2972ca */ /* 0x000fe200000e0000 */
[C---:B------:R-:W-:Y:S01]  /*5270*/  @!P1 IMAD.HI.U32 R0, R44.reuse, R10, RZ ;  /* 0x0000000a2c009227 */ /* 0x040fe200078e00ff */
[----:B------:R-:W-:Y:S02]  /*5280*/  @!P1 SHF.R.U32.HI R2, RZ, R12, R2 ;  /* 0x0000000cff029219 */ /* 0x000fe40000011602 */
[----:B------:R-:W-:Y:S01]  /*5290*/  @!P1 ISETP.NE.AND P2, PT, R7, 0x1, PT ;  /* 0x000000010700980c */ /* 0x000fe20003f45270 */
[----:B------:R-:W-:Y:S01]  /*52a0*/  VIADD R105, R105, 0x1 ;  /* 0x0000000169697836 */ /* 0x000fe20000000000 */
[----:B------:R-:W-:Y:S02]  /*52b0*/  @!P1 SEL R2, R43, R2, !P0 ;  /* 0x000000022b029207 */ /* 0x000fe40004000000 */
[----:B------:R-:W-:Y:S02]  /*52c0*/  @!P1 SHF.R.U32.HI R0, RZ, R11, R0 ;  /* 0x0000000bff009219 */ /* 0x000fe40000011600 */
[----:B------:R-:W-:Y:S01]  /*52d0*/  LOP3.LUT P0, RZ, R93, 0x1b0, RZ, 0xc0, !PT ;  /* 0x000001b05dff7812 */ /* 0x000fe2000780c0ff */
[----:B------:R-:W-:Y:S01]  /*52e0*/  USHF.L.U32 UR42, UR42, 0x7, URZ ;  /* 0x000000072a2a7899 */ /* 0x000fe200080006ff */
[----:B------:R-:W-:Y:S01]  /*52f0*/  @!P1 SEL R3, R44, R0, !P2 ;  /* 0x000000002c039207 */ /* 0x000fe20005000000 */
[----:B------:R-:W-:Y:S01]  /*5300*/  USHF.L.U32 UR41, UR41, 0x7, URZ ;  /* 0x0000000729297899 */ /* 0x000fe200080006ff */
[----:B------:R-:W-:Y:S03]  /*5310*/  @P4 SHF.R.U32.HI R94, RZ, 0x10, R17 ;  /* 0x00000010ff5e4819 */ /* 0x000fe60000011611 */
[----:B------:R-:W-:Y:S02]  /*5320*/  @!P1 IMAD.IADD R0, R2, 0x1, -R3 ;  /* 0x0000000102009824 */ /* 0x000fe400078e0a03 */
[----:B------:R-:W-:Y:S02]  /*5330*/  @!P1 IMAD.IADD R2, R3, 0x1, -R2 ;  /* 0x0000000103029824 */ /* 0x000fe400078e0a02 */
[----:B------:R-:W-:Y:S02]  /*5340*/  @!P1 IMAD R44, R0, R7, R44 ;  /* 0x00000007002c9224 */ /* 0x000fe400078e022c */
[----:B------:R-:W-:Y:S01]  /*5350*/  @!P1 IMAD R43, R2, R8, R43 ;  /* 0x00000008022b9224 */ /* 0x000fe200078e022b */
[----:B------:R-:W-:Y:S06]  /*5360*/  @!P0 BRA `(.L_x_84) ;  /* 0x00000000007c8947 */ /* 0x000fec0003800000 */
[----:B------:R-:W1:Y:S01]  /*5370*/  LDCU.64 UR8, c[0x4][0x80] ;  /* 0x01001000ff0877ac */ /* 0x000e620008000a00 */
[----:B------:R-:W-:Y:S01]  /*5380*/  MOV R2, 0x0 ;  /* 0x0000000000027802 */ /* 0x000fe20000000f00 */
[----:B------:R-:W-:Y:S02]  /*5390*/  HFMA2 R12, -RZ, RZ, 0, 5.9604644775390625e-08 ;  /* 0x00000001ff0c7431 */ /* 0x000fe400000001ff */
[----:B------:R-:W-:Y:S01]  /*53a0*/  IMAD.MOV.U32 R8, RZ, RZ, 0x70 ;  /* 0x00000070ff087424 */ /* 0x000fe200078e00ff */
[----:B------:R2:W3:Y:S01]  /*53b0*/  LDC.64 R14, c[0x4][R2] ;  /* 0x01000000020e7b82 */ /* 0x0004e20000000a00 */
[----:B------:R-:W4:Y:S01]  /*53c0*/  LDCU.64 UR6, c[0x4][0x88] ;  /* 0x01001100ff0677ac */ /* 0x000f220008000a00 */
[----:B------:R-:W-:Y:S01]  /*53d0*/  IMAD.MOV.U32 R13, RZ, RZ, RZ ;  /* 0x000000ffff0d7224 */ /* 0x000fe200078e00ff */
[----:B------:R-:W2:Y:S01]  /*53e0*/  LDCU.64 UR4, c[0x4][0x8] ;  /* 0x01000100ff0477ac */ /* 0x000ea20008000a00 */
[----:B-1----:R-:W-:Y:S01]  /*53f0*/  MOV R5, UR9 ;  /* 0x0000000900057c02 */ /* 0x002fe20008000f00 */
[----:B------:R-:W-:Y:S01]  /*5400*/  IMAD.U32 R4, RZ, RZ, UR8 ;  /* 0x00000008ff047e24 */ /* 0x000fe2000f8e00ff */
[----:B----4-:R-:W-:Y:S01]  /*5410*/  MOV R7, UR7 ;  /* 0x0000000700077c02 */ /* 0x010fe20008000f00 */
[----:B------:R-:W-:Y:S01]  /*5420*/  IMAD.U32 R6, RZ, RZ, UR6 ;  /* 0x00000006ff067e24 */ /* 0x000fe2000f8e00ff */
[----:B--2---:R-:W-:Y:S01]  /*5430*/  MOV R11, UR5 ;  /* 0x00000005000b7c02 */ /* 0x004fe20008000f00 */
[----:B------:R-:W-:Y:S02]  /*5440*/  IMAD.U32 R10, RZ, RZ, UR4 ;  /* 0x00000004ff0a7e24 */ /* 0x000fe4000f8e00ff */
[----:B------:R-:W-:Y:S07]  /*5450*/  LEPC R20, `(.L_x_85) ;  /* 0x000000001014794e */ /* 0x000fee0000000000 */
[----:B---3-5:R-:W-:Y:S05]  /*5460*/  CALL.ABS.NOINC R14 ;  /* 0x000000000e007343 */ /* 0x028fea0003c00000 */
.L_x_85:
[----:B------:R-:W1:Y:S01]  /*5470*/  LDCU.64 UR8, c[0x4][0x80] ;  /* 0x01001000ff0877ac */ /* 0x000e620008000a00 */
[----:B------:R-:W2:Y:S01]  /*5480*/  LDC.64 R2, c[0x4][R2] ;  /* 0x0100000002027b82 */ /* 0x000ea20000000a00 */
[----:B------:R-:W-:Y:S02]  /*5490*/  HFMA2 R12, -RZ, RZ, 0, 5.9604644775390625e-08 ;  /* 0x00000001ff0c7431 */ /* 0x000fe400000001ff */
[----:B------:R-:W-:Y:S02]  /*54a0*/  IMAD.MOV.U32 R8, RZ, RZ, 0x70 ;  /* 0x00000070ff087424 */ /* 0x000fe400078e00ff */
[----:B------:R-:W-:Y:S01]  /*54b0*/  IMAD.MOV.U32 R13, RZ, RZ, RZ ;  /* 0x000000ffff0d7224 */ /* 0x000fe200078e00ff */
[----:B------:R-:W3:Y:S01]  /*54c0*/  LDCU.64 UR6, c[0x4][0x88] ;  /* 0x01001100ff0677ac */ /* 0x000ee20008000a00 */
[----:B------:R-:W4:Y:S01]  /*54d0*/  LDCU.64 UR4, c[0x4][0x8] ;  /* 0x01000100ff0477ac */ /* 0x000f220008000a00 */
[----:B-1----:R-:W-:Y:S02]  /*54e0*/  MOV R4, UR8 ;  /* 0x0000000800047c02 */ /* 0x002fe40008000f00 */
[----:B------:R-:W-:Y:S02]  /*54f0*/  MOV R5, UR9 ;  /* 0x0000000900057c02 */ /* 0x000fe40008000f00 */
[----:B---3--:R-:W-:Y:S01]  /*5500*/  MOV R7, UR7 ;  /* 0x0000000700077c02 */ /* 0x008fe20008000f00 */
[----:B------:R-:W-:Y:S01]  /*5510*/  IMAD.U32 R6, RZ, RZ, UR6 ;  /* 0x00000006ff067e24 */ /* 0x000fe2000f8e00ff */
[----:B----4-:R-:W-:Y:S01]  /*5520*/  MOV R11, UR5 ;  /* 0x00000005000b7c02 */ /* 0x010fe20008000f00 */
[----:B------:R-:W-:Y:S02]  /*5530*/  IMAD.U32 R10, RZ, RZ, UR4 ;  /* 0x00000004ff0a7e24 */ /* 0x000fe4000f8e00ff */
[----:B------:R-:W-:Y:S07]  /*5540*/  LEPC R20, `(.L_x_84) ;  /* 0x000000001014794e */ /* 0x000fee0000000000 */
[----:B--2---:R-:W-:Y:S05]  /*5550*/  CALL.ABS.NOINC R2 ;  /* 0x0000000002007343 */ /* 0x004fea0003c00000 */
.L_x_84:
[----:B------:R-:W-:Y:S05]  /*5560*/  BSYNC.RECONVERGENT B6 ;  /* 0x0000000000067941 */ /* 0x000fea0003800200 */
.L_x_83:
[----:B------:R-:W-:Y:S01]  /*5570*/  ISETP.NE.U32.AND P4, PT, R82, RZ, PT ;  /* 0x000000ff5200720c */ /* 0x000fe20003f85070 */
[----:B------:R-:W-:Y:S01]  /*5580*/  UISETP.NE.AND UP2, UPT, UR50, URZ, UPT ;  /* 0x000000ff3200728c */ /* 0x000fe2000bf45270 */
[----:B------:R-:W-:Y:S01]  /*5590*/  ISETP.NE.U32.AND P2, PT, RZ, UR38, PT ;  /* 0x00000026ff007c0c */ /* 0x000fe2000bf45070 */
[----:B------:R-:W-:Y:S01]  /*55a0*/  UISETP.NE.U32.AND UP1, UPT, UR44, URZ, UPT ;  /* 0x000000ff2c00728c */ /* 0x000fe2000bf25070 */
[----:B------:R-:W-:Y:S01]  /*55b0*/  ISETP.NE.AND.EX P4, PT, R83, RZ, PT, P4 ;  /* 0x000000ff5300720c */ /* 0x000fe20003f85340 */
[----:B------:R-:W-:Y:S01]  /*55c0*/  UPLOP3.LUT UP0, UPT, UPT, UPT, UPT, 0x40, 0x4 ;  /* 0x000000000004789c */ /* 0x000fe20003f0e870 */
[----:B------:R-:W-:Y:S01]  /*55d0*/  ISETP.NE.AND.EX P2, PT, RZ, UR39, PT, P2 ;  /* 0x00000027ff007c0c */ /* 0x000fe2000bf45320 */
[----:B------:R-:W-:Y:S01]  /*55e0*/  UISETP.NE.AND.EX UP1, UPT, UR45, URZ, UPT, UP1 ;  /* 0x000000ff2d00728c */ /* 0x000fe2000bf25310 */
[----:B------:R-:W-:Y:S04]  /*55f0*/  PLOP3.LUT P1, PT, PT, PT, UP2, 0x80, 0x8 ;  /* 0x000000000008781c */ /* 0x000fe80003f2f028 */
[----:B------:R-:W-:Y:S06]  /*5600*/  @UP2 UPLOP3.LUT UP0, UPT, UPT, UPT, UP1, 0x80, 0x8 ;  /* 0x000000000008289c */ /* 0x000fec0003f0f010 */
[----:B------:R-:W-:Y:S01]  /*5610*/  PLOP3.LUT P0, PT, PT, PT, UP0, 0x80, 0x8 ;  /* 0x000000000008781c */ /* 0x000fe20003f0f008 */
[----:B------:R-:W-:Y:S01]  /*5620*/  @!UPT UIADD3 URZ, UPT, UPT, URZ, URZ, URZ ;  /* 0x000000fffffff290 */ /* 0x000fe2000fffe0ff */
[----:B------:R-:W-:Y:S11]  /*5630*/  BRA.U !UP1, `(.L_x_86) ;  /* 0x0000000109387547 */ /* 0x000ff6000b800000 */
[----:B------:R-:W-:Y:S01]  /*5640*/  UISETP.NE.U32.AND UP0, UPT, UR38, URZ, UPT ;  /* 0x000000ff2600728c */ /* 0x000fe2000bf05070 */
[----:B------:R-:W-:Y:S02]  /*5650*/  HFMA2 R0, -RZ, RZ, 0, 5.9604644775390625e-08 ;  /* 0x00000001ff007431 */ /* 0x000fe400000001ff */
[----:B------:R-:W-:Y:S01]  /*5660*/  IMAD.MOV.U32 R88, RZ, RZ, 0x1 ;  /* 0x00000001ff587424 */ /* 0x000fe200078e00ff */
[----:B------:R-:W-:Y:S06]  /*5670*/  UISETP.NE.AND.EX UP0, UPT, UR39, URZ, UPT, UP0 ;  /* 0x000000ff2700728c */ /* 0x000fec000bf05300 */
[----:B------:R-:W-:Y:S05]  /*5680*/  PLOP3.LUT P3, PT, PT, PT, UP0, 0x80, 0x8 ;  /* 0x000000000008781c */ /* 0x000fea0003f6f008 */
[----:B------:R-:W1:Y:S01]  /*5690*/  @UP0 LDCU.64 UR6, c[0x0][0x888] ;  /* 0x00011100ff0607ac */ /* 0x000e620008000a00 */
[----:B------:R-:W-:Y:S07]  /*56a0*/  @UP0 UIMAD UR4, UR36, UR44, URZ ;  /* 0x0000002c240402a4 */ /* 0x000fee000f8e02ff */
[----:B------:R-:W-:Y:S01]  /*56b0*/  @!P3 PRMT R88, R0, 0x7610, R88 ;  /* 0x000076100058b816 */ /* 0x000fe20000000058 */
[----:B-1----:R-:W-:Y:S03]  /*56c0*/  @UP0 UIMAD.WIDE UR6, UR4, 0x4, UR6 ;  /* 0x00000004040608a5 */ /* 0x002fe6000f8e0206 */
[----:B------:R-:W1:Y:S03]  /*56d0*/  @!UP0 LDCU UR4, c[0x0][0x880] ;  /* 0x00011000ff0487ac */ /* 0x000e660008000800 */
[----:B------:R-:W-:Y:S01]  /*56e0*/  IMAD.U32 R2, RZ, RZ, UR6 ;  /* 0x00000006ff027e24 */ /* 0x000fe2000f8e00ff */
[----:B------:R-:W-:Y:S05]  /*56f0*/  MOV R3, UR7 ;  /* 0x0000000700037c02 */ /* 0x000fea0008000f00 */
[----:B-----5:R2:W5:Y:S02]  /*5700*/  @P3 LDG.E R49, desc[UR46][R2.64] ;  /* 0x0000002e02313981 */ /* 0x020564000c1e1900 */
[----:B-12---:R-:W-:Y:S02]  /*5710*/  @!P3 IMAD.U32 R49, RZ, RZ, UR4 ;  /* 0x00000004ff31be24 */ /* 0x006fe4000f8e00ff */
.L_x_86:
[----:B------:R-:W-:Y:S05]  /*5720*/  @!P4 BRA `(.L_x_87) ;  /* 0x000000000020c947 */ /* 0x000fea0003800000 */
[----:B------:R-:W-:Y:S04]  /*5730*/  ISETP.NE.U32.AND P3, PT, R80, RZ, PT ;  /* 0x000000ff5000720c */ /* 0x000fe80003f65070 */
[----:B------:R-:W-:Y:S11]  /*5740*/  ISETP.NE.AND.EX P3, PT, R81, RZ, PT, P3 ;  /* 0x000000ff5100720c */ /* 0x000ff60003f65330 */
[----:B------:R-:W-:Y:S02]  /*5750*/  @!UPT UIADD3 URZ, UPT, UPT, URZ, URZ, URZ ;  /* 0x000000fffffff290 */ /* 0x000fe4000fffe0ff */
[----:B------:R-:W1:Y:S01]  /*5760*/  @P3 LDC.64 R2, c[0x0][0x8a8] ;  /* 0x00022a00ff023b82 */ /* 0x000e620000000a00 */
[----:B------:R-:W-:Y:S04]  /*5770*/  @P3 IMAD R0, R82, UR36, RZ ;  /* 0x0000002452003c24 */ /* 0x000fe8000f8e02ff */
[----:B-1----:R-:W-:Y:S05]  /*5780*/  @P3 IMAD.WIDE R2, R0, 0x4, R2 ;  /* 0x0000000400023825 */ /* 0x002fea00078e0202 */
[----:B-----5:R1:W5:Y:S02]  /*5790*/  @P3 LDG.E R47, desc[UR46][R2.64] ;  /* 0x0000002e022f3981 */ /* 0x020364000c1e1900 */
[----:B-1----:R-:W2:Y:S02]  /*57a0*/  @!P3 LDC R47, c[0x0][0x8a0] ;  /* 0x00022800ff2fbb82 */ /* 0x002ea40000000800 */
.L_x_87:
[----:B-----5:R-:W-:Y:S01]  /*57b0*/  FSETP.NEU.AND P3, PT, R49, RZ, PT ;  /* 0x000000ff3100720b */ /* 0x020fe20003f6d000 */
[----:B------:R-:W-:Y:S01]  /*57c0*/  BSSY B1, `(.L_x_88) ;  /* 0x0000039000017945 */ /* 0x000fe20003800000 */
[----:B------:R-:W-:Y:S01]  /*57d0*/  SEL R3, RZ, 0xffffffff, P2 ;  /* 0xffffffffff037807 */ /* 0x000fe20001000000 */
[----:B------:R-:W-:Y:S01]  /*57e0*/  IMAD.MOV.U32 R66, RZ, RZ, 0x1 ;  /* 0x00000001ff427424 */ /* 0x000fe200078e00ff */
[----:B------:R-:W-:Y:S01]  /*57f0*/  @P1 LOP3.LUT P2, RZ, R88, 0xff, RZ, 0xc0, !PT ;  /* 0x000000ff58ff1812 */ /* 0x000fe2000784c0ff */
[----:B------:R-:W-:Y:S01]  /*5800*/  IMAD R48, R45, 0x80, R46 ;  /* 0x000000802d307824 */ /* 0x000fe200078e022e */
[----:B------:R-:W-:Y:S01]  /*5810*/  @P1 SEL R0, RZ, 0xffffffff, P3 ;  /* 0xffffffffff001807 */ /* 0x000fe20001800000 */
[----:B------:R-:W-:Y:S01]  /*5820*/  IMAD R106, R101, -0x10, R99 ;  /* 0xfffffff0656a7824 */ /* 0x000fe200078e0263 */
[----:B------:R-:W-:Y:S01]  /*5830*/  LOP3.LUT R97, R97, 0x1, RZ, 0x3c, !PT ;  /* 0x0000000161617812 */ /* 0x000fe200078e3cff */
[----:B------:R-:W-:Y:S01]  /*5840*/  IMAD.MOV.U32 R65, RZ, RZ, RZ ;  /* 0x000000ffff417224 */ /* 0x000fe200078e00ff */
[----:B------:R-:W-:Y:S02]  /*5850*/  @P0 SEL R0, R3, R0, !P2 ;  /* 0x0000000003000207 */ /* 0x000fe40005000000 */
[----:B------:R-:W-:Y:S02]  /*5860*/  CS2R R78, SRZ ;  /* 0x00000000004e7805 */ /* 0x000fe4000001ff00 */
[----:B------:R-:W-:Y:S02]  /*5870*/  LEA R64, R45, UR48, 0x3 ;  /* 0x000000302d407c11 */ /* 0x000fe4000f8e18ff */
[----:B------:R-:W-:Y:S02]  /*5880*/  CS2R R76, SRZ ;  /* 0x00000000004c7805 */ /* 0x000fe4000001ff00 */
[----:B------:R-:W-:Y:S02]  /*5890*/  @P1 LOP3.LUT R0, R0, 0x1, RZ, 0xc0, !PT ;  /* 0x0000000100001812 */ /* 0x000fe400078ec0ff */
[----:B------:R-:W-:Y:S02]  /*58a0*/  CS2R R70, SRZ ;  /* 0x0000000000467805 */ /* 0x000fe4000001ff00 */
[----:B------:R-:W-:Y:S02]  /*58b0*/  PLOP3.LUT P2, PT, PT, PT, UP1, 0x80, 0x8 ;  /* 0x000000000008781c */ /* 0x000fe40003f4f018 */
[----:B------:R-:W-:Y:S02]  /*58c0*/  CS2R R68, SRZ ;  /* 0x0000000000447805 */ /* 0x000fe4000001ff00 */
[----:B------:R-:W-:Y:S02]  /*58d0*/  ISETP.NE.U32.OR P5, PT, R0, 0x1, !P1 ;  /* 0x000000010000780c */ /* 0x000fe40004fa5470 */
[----:B------:R-:W-:Y:S02]  /*58e0*/  CS2R R62, SRZ ;  /* 0x00000000003e7805 */ /* 0x000fe4000001ff00 */
[----:B------:R-:W-:Y:S02]  /*58f0*/  LOP3.LUT P4, R104, R88, 0xff, RZ, 0xc0, !PT ;  /* 0x000000ff58687812 */ /* 0x000fe4000788c0ff */
[----:B------:R-:W-:Y:S02]  /*5900*/  CS2R R60, SRZ ;  /* 0x00000000003c7805 */ /* 0x000fe4000001ff00 */
[----:B------:R-:W-:Y:S02]  /*5910*/  SEL R2, RZ, 0xffffffff, P3 ;  /* 0xffffffffff027807 */ /* 0x000fe40001800000 */
[----:B------:R-:W-:Y:S02]  /*5920*/  CS2R R58, SRZ ;  /* 0x00000000003a7805 */ /* 0x000fe4000001ff00 */
[----:B------:R-:W-:Y:S02]  /*5930*/  P2R R107, PR, RZ, 0x20 ;  /* 0x00000020ff6b7803 */ /* 0x000fe40000000000 */
[----:B------:R-:W-:Y:S02]  /*5940*/  CS2R R56, SRZ ;  /* 0x0000000000387805 */ /* 0x000fe4000001ff00 */
[----:B------:R-:W-:Y:S02]  /*5950*/  @P2 SEL R2, R3, R2, !P4 ;  /* 0x0000000203022207 */ /* 0x000fe40006000000 */
[----:B------:R-:W-:Y:S02]  /*5960*/  @P5 SHF.L.U32 R0, R97, 0x1f, RZ ;  /* 0x0000001f61005819 */ /* 0x000fe400000006ff */
[----:B------:R-:W-:Y:S02]  /*5970*/  LOP3.LUT R2, R2, 0x1, RZ, 0xc0, !PT ;  /* 0x0000000102027812 */ /* 0x000fe400078ec0ff */
[----:B------:R1:W3:Y:S02]  /*5980*/  @P5 SYNCS.PHASECHK.TRANS64.TRYWAIT P1, [UR48+0x20], R0 ;  /* 0x00002000ff0055a7 */ /* 0x0002e40008021130 */
[----:B------:R-:W-:Y:S04]  /*5990*/  ISETP.NE.U32.AND P2, PT, R2, 0x1, PT ;  /* 0x000000010200780c */ /* 0x000fe80003f45070 */
[----:B------:R-:W-:Y:S02]  /*59a0*/  P2R R67, PR, RZ, 0x4 ;  /* 0x00000004ff437803 */ /* 0x000fe40000000000 */
[----:B-1----:R-:W-:Y:S04]  /*59b0*/  SHF.L.U32 R0, R96, 0x1f, RZ ;  /* 0x0000001f60007819 */ /* 0x002fe800000006ff */
[----:B------:R1:W4:Y:S01]  /*59c0*/  SYNCS.PHASECHK.TRANS64.TRYWAIT P0, [R64+URZ+0x90], R0 ;  /* 0x00009000400075a7 */ /* 0x00032200080011ff */
[----:B---3--:R-:W-:Y:S01]  /*59d0*/  @P5 SEL R66, RZ, 0x1, !P1 ;  /* 0x00000001ff425807 */ /* 0x008fe20004800000 */
[----:B-1----:R-:W-:Y:S06]  /*59e0*/  @!P5 BRA `(.L_x_89) ;  /* 0x000000000058d947 */ /* 0x002fec0003800000 */
[----:B------:R-:W-:Y:S01]  /*59f0*/  IMAD.MOV.U32 R79, RZ, RZ, RZ ;  /* 0x000000ffff4f7224 */ /* 0x000fe200078e00ff */
[----:B------:R-:W-:Y:S01]  /*5a00*/  ISETP.NE.AND P1, PT, R66, RZ, PT ;  /* 0x000000ff4200720c */ /* 0x000fe20003f25270 */
[----:B------:R-:W-:Y:S01]  /*5a10*/  BSSY B0, `(.L_x_90) ;  /* 0x000000c000007945 */ /* 0x000fe20003800000 */
[----:B------:R-:W-:Y:S02]  /*5a20*/  CS2R R58, SRZ ;  /* 0x00000000003a7805 */ /* 0x000fe4000001ff00 */
[----:B------:R-:W-:Y:S02]  /*5a30*/  CS2R R56, SRZ ;  /* 0x0000000000387805 */ /* 0x000fe4000001ff00 */
[----:B------:R-:W-:Y:S02]  /*5a40*/  CS2R R62, SRZ ;  /* 0x00000000003e7805 */ /* 0x000fe4000001ff00 */
[----:B------:R-:W-:Y:S02]  /*5a50*/  CS2R R60, SRZ ;  /* 0x00000000003c7805 */ /* 0x000fe4000001ff00 */
[----:B------:R-:W-:Y:S02]  /*5a60*/  CS2R R70, SRZ ;  /* 0x0000000000467805 */ /* 0x000fe4000001ff00 */
[----:B------:R-:W-:Y:S02]  /*5a70*/  CS2R R68, SRZ ;  /* 0x0000000000447805 */ /* 0x000fe4000001ff00 */
[----:B------:R-:W-:Y:S01]  /*5a80*/  CS2R R76, SRZ ;  /* 0x00000000004c7805 */ /* 0x000fe2000001ff00 */
[----:B------:R-:W-:Y:S06]  /*5a90*/  @P1 BRA `(.L_x_91) ;  /* 0x00000000000c1947 */ /* 0x000fec0003800000 */
[----:B------:R-:W-:Y:S04]  /*5aa0*/  SHF.L.U32 R3, R97, 0x1f, RZ ;  /* 0x0000001f61037819 */ /* 0x000fe800000006ff */
[----:B------:R-:W1:Y:S02]  /*5ab0*/  SYNCS.PHASECHK.TRANS64.TRYWAIT P1, [UR48+0x20], R3 ;  /* 0x00002003ff0075a7 */ /* 0x000e640008021130 */
[----:B-1----:R-:W-:Y:S05]  /*5ac0*/  @!P1 BRA `(.L_x_92) ;  /* 0x0000003c00349947 */ /* 0x002fea0003800000 */
.L_x_91:
[----:B------:R-:W-:Y:S05]  /*5ad0*/  BSYNC B0 ;  /* 0x0000000000007941 */ /* 0x000fea0003800000 */
.L_x_90:
[----:B------:R-:W-:Y:S01]  /*5ae0*/  ISETP.NE.AND P1, PT, R67, RZ, PT ;  /* 0x000000ff4300720c */ /* 0x000fe20003f25270 */
[----:B------:R-:W-:Y:S11]  /*5af0*/  HFMA2 R65, -RZ, RZ, 0, 5.9604644775390625e-08 ;  /* 0x00000001ff417431 */ /* 0x000ff600000001ff */
[----:B------:R-:W-:Y:S01]  /*5b00*/  @!UPT UIADD3 URZ, UPT, UPT, URZ, URZ, URZ ;  /* 0x000000fffffff290 */ /* 0x000fe2000fffe0ff */
[----:B------:R3:W1:Y:S04]  /*5b10*/  @P1 LDS.128 R56, [R100] ;  /* 0x0000000064381984 */ /* 0x0006680000000c00 */
[----:B------:R3:W1:Y:S04]  /*5b20*/  @P1 LDS.128 R60, [R99+0x10] ;  /* 0x00001000633c1984 */ /* 0x0006680000000c00 */
[----:B------:R3:W1:Y:S04]  /*5b30*/  @P1 LDS.128 R68, [R98+0x20] ;  /* 0x0000200062441984 */ /* 0x0006680000000c00 */
[----:B------:R3:W1:Y:S02]  /*5b40*/  @P1 LDS.128 R76, [R106+0x30] ;  /* 0x000030006a4c1984 */ /* 0x0006640000000c00 */
.L_x_89:
[----:B------:R-:W-:Y:S05]  /*5b50*/  BSYNC B1 ;  /* 0x0000000000017941 */ /* 0x000fea0003800000 */
.L_x_88:
[----:B-1----:R-:W-:Y:S04]  /*5b60*/  SHF.R.U32.HI R2, RZ, 0x15, R48 ;  /* 0x00000015ff027819 */ /* 0x002fe80000011630 */
[----:B------:R-:W-:Y:S01]  /*5b70*/  LOP3.LUT P1, RZ, R2, 0x3, R92, 0x48, !PT ;  /* 0x0000000302ff7812 */ /* 0x000fe2000782485c */
[----:B------:R-:W-:Y:S01]  /*5b80*/  @!UPT UIADD3 URZ, UPT, UPT, URZ, URZ, URZ ;  /* 0x000000fffffff290 */ /* 0x000fe2000fffe0ff */
[----:B----4-:R-:W-:Y:S11]  /*5b90*/  @P0 BRA `(.L_x_93) ;  /* 0x0000000000080947 */ /* 0x010ff60003800000 */
[----:B------:R-:W1:Y:S02]  /*5ba0*/  SYNCS.PHASECHK.TRANS64.TRYWAIT P0, [R64+URZ+0x90], R0 ;  /* 0x00009000400075a7 */ /* 0x000e6400080011ff */
[----:B-1----:R-:W-:Y:S05]  /*5bb0*/  @!P0 BRA `(.L_x_94) ;  /* 0x0000003c00108947 */ /* 0x002fea0003800000 */
.L_x_93:
[----:B------:R-:W-:Y:S05]  /*5bc0*/  @!P1 BRA `(.L_x_95) ;  /* 0x0000000000409947 */ /* 0x000fea0003800000 */
[----:B------:R-:W4:Y:S01]  /*5bd0*/  LDCU.64 UR8, c[0x4][0x70] ;  /* 0x01000e00ff0877ac */ /* 0x000f220008000a00 */
[----:B------:R-:W-:Y:S01]  /*5be0*/  MOV R3, 0x0 ;  /* 0x0000000000037802 */ /* 0x000fe20000000f00 */
[----:B------:R-:W-:Y:S02]  /*5bf0*/  HFMA2 R12, -RZ, RZ, 0, 5.9604644775390625e-08 ;  /* 0x00000001ff0c7431 */ /* 0x000fe400000001ff */
[----:B------:R-:W-:Y:S02]  /*5c00*/  IMAD.MOV.U32 R8, RZ, RZ, 0x192 ;  /* 0x00000192ff087424 */ /* 0x000fe400078e00ff */
[----:B------:R-:W-:Y:S01]  /*5c10*/  IMAD.MOV.U32 R13, RZ, RZ, RZ ;  /* 0x000000ffff0d7224 */ /* 0x000fe200078e00ff */
[----:B------:R-:W5:Y:S01]  /*5c20*/  LDCU.64 UR6, c[0x4][0x78] ;  /* 0x01000f00ff0677ac */ /* 0x000f620008000a00 */
[----:B------:R-:W1:Y:S01]  /*5c30*/  LDC.64 R2, c[0x4][R3] ;  /* 0x0100000003027b82 */ /* 0x000e620000000a00 */
[----:B------:R-:W2:Y:S01]  /*5c40*/  LDCU.64 UR4, c[0x4][0x10] ;  /* 0x01000200ff0477ac */ /* 0x000ea20008000a00 */
[----:B----4-:R-:W-:Y:S01]  /*5c50*/  MOV R5, UR9 ;  /* 0x0000000900057c02 */ /* 0x010fe20008000f00 */
[----:B------:R-:W-:Y:S01]  /*5c60*/  IMAD.U32 R4, RZ, RZ, UR8 ;  /* 0x00000008ff047e24 */ /* 0x000fe2000f8e00ff */
[----:B-----5:R-:W-:Y:S01]  /*5c70*/  MOV R7, UR7 ;  /* 0x0000000700077c02 */ /* 0x020fe20008000f00 */
[----:B------:R-:W-:Y:S01]  /*5c80*/  IMAD.U32 R6, RZ, RZ, UR6 ;  /* 0x00000006ff067e24 */ /* 0x000fe2000f8e00ff */
[----:B--2---:R-:W-:Y:S01]  /*5c90*/  MOV R11, UR5 ;  /* 0x00000005000b7c02 */ /* 0x004fe20008000f00 */
[----:B------:R-:W-:Y:S02]  /*5ca0*/  IMAD.U32 R10, RZ, RZ, UR4 ;  /* 0x00000004ff0a7e24 */ /* 0x000fe4000f8e00ff */
[----:B------:R-:W-:Y:S07]  /*5cb0*/  LEPC R20, `(.L_x_95) ;  /* 0x000000001014794e */ /* 0x000fee0000000000 */
[----:B-1-3--:R-:W-:Y:S05]  /*5cc0*/  CALL.ABS.NOINC R2 ;  /* 0x0000000002007343 */ /* 0x00afea0003c00000 */
.L_x_95:
[----:B------:R-:W-:Y:S01]  /*5cd0*/  SHF.L.U32 R50, R56, 0x10, RZ ;  /* 0x0000001038327819 */ /* 0x000fe200000006ff */
[----:B------:R-:W-:Y:S05]  /*5ce0*/  WARPSYNC.ALL ;  /* 0x0000000000007948 */ /* 0x000fea0003800000 */
[----:B------:R-:W-:Y:S01]  /*5cf0*/  R2UR UR4, R48 ;  /* 0x00000000300472ca */ /* 0x000fe200000e0000 */
[----:B------:R-:W-:Y:S01]  /*5d00*/  BSSY.RECONVERGENT B0, `(.L_x_96) ;  /* 0x0000088000007945 */ /* 0x000fe20003800200 */
[----:B------:R-:W-:Y:S02]  /*5d10*/  LOP3.LUT R51, R56, 0xffff0000, RZ, 0xc0, !PT ;  /* 0xffff000038337812 */ /* 0x000fe400078ec0ff */
[----:B------:R-:W-:Y:S02]  /*5d20*/  SHF.L.U32 R52, R57, 0x10, RZ ;  /* 0x0000001039347819 */ /* 0x000fe400000006ff */
[----:B------:R-:W-:Y:S07]  /*5d30*/  ISETP.NE.AND P0, PT, R102, RZ, PT ;  /* 0x000000ff6600720c */ /* 0x000fee0003f05270 */
[----:B------:R-:W1:Y:S02]  /*5d40*/  LDTM.x32 R4, tmem[UR4] ;  /* 0x00000004000479ee */ /* 0x000e6400082c0000 */
[C---:B-12---:R-:W-:Y:S01]  /*5d50*/  FMUL R0, R47.reuse, R4 ;  /* 0x000000042f007220 */ /* 0x046fe20000400000 */
[C---:B------:R-:W-:Y:S01]  /*5d60*/  FMUL R2, R47.reuse, R5 ;  /* 0x000000052f027220 */ /* 0x040fe20000400000 */
[C---:B------:R-:W-:Y:S01]  /*5d70*/  FMUL R4, R47.reuse, R8 ;  /* 0x000000082f047220 */ /* 0x040fe20000400000 */
[C---:B------:R-:W-:Y:S01]  /*5d80*/  FMUL R3, R47.reuse, R6 ;  /* 0x000000062f037220 */ /* 0x040fe20000400000 */
[C---:B------:R-:W-:Y:S01]  /*5d90*/  FMUL R5, R47.reuse, R9 ;  /* 0x000000092f057220 */ /* 0x040fe20000400000 */
[C---:B------:R-:W-:Y:S01]  /*5da0*/  FMUL R8, R47.reuse, R12 ;  /* 0x0000000c2f087220 */ /* 0x040fe20000400000 */
[C---:B------:R-:W-:Y:S01]  /*5db0*/  FMUL R6, R47.reuse, R10 ;  /* 0x0000000a2f067220 */ /* 0x040fe20000400000 */
[C---:B------:R-:W-:Y:S01]  /*5dc0*/  FMUL R9, R47.reuse, R13 ;  /* 0x0000000d2f097220 */ /* 0x040fe20000400000 */
[----:B------:R-:W-:Y:S01]  /*5dd0*/  FMUL R12, R47, R16 ;  /* 0x000000102f0c7220 */ /* 0x000fe20000400000 */
[----:B------:R-:W-:Y:S01]  /*5de0*/  FFMA R0, R49, R50, R0 ;  /* 0x0000003231007223 */ /* 0x000fe20000000000 */
[C---:B------:R-:W-:Y:S01]  /*5df0*/  FMUL R10, R47.reuse, R14 ;  /* 0x0000000e2f0a7220 */ /* 0x040fe20000400000 */
[C---:B------:R-:W-:Y:S01]  /*5e00*/  FMUL R13, R47.reuse, R17 ;  /* 0x000000112f0d7220 */ /* 0x040fe20000400000 */
[----:B------:R-:W-:Y:S01]  /*5e10*/  FMUL R16, R47, R20 ;  /* 0x000000142f107220 */ /* 0x000fe20000400000 */
[----:B------:R-:W-:Y:S01]  /*5e20*/  FFMA R2, R49, R51, R2 ;  /* 0x0000003331027223 */ /* 0x000fe20000000002 */
[C---:B------:R-:W-:Y:S01]  /*5e30*/  FMUL R14, R47.reuse, R18 ;  /* 0x000000122f0e7220 */ /* 0x040fe20000400000 */
        /* <DEDUP_REMOVED lines=8> */
[----:B------:R-:W-:Y:S01]  /*5ec0*/  LOP3.LUT R32, R57, 0xffff0000, RZ, 0xc0, !PT ;  /* 0xffff000039207812 */ /* 0x000fe200078ec0ff */
[C---:B------:R-:W-:Y:S01]  /*5ed0*/  FMUL R26, R47.reuse, R30 ;  /* 0x0000001e2f1a7220 */ /* 0x040fe20000400000 */
[----:B------:R-:W-:Y:S01]  /*5ee0*/  FMUL R29, R47, R33 ;  /* 0x000000212f1d7220 */ /* 0x000fe20000400000 */
[----:B------:R-:W-:Y:S01]  /*5ef0*/  SHF.L.U32 R33, R58, 0x10, RZ ;  /* 0x000000103a217819 */ /* 0x000fe200000006ff */
[----:B------:R-:W-:Y:S01]  /*5f00*/  FFMA R3, R49, R52, R3 ;  /* 0x0000003431037223 */ /* 0x000fe20000000003 */
[----:B------:R-:W-:Y:S01]  /*5f10*/  F2FP.BF16.F32.PACK_AB R52, R2, R0 ;  /* 0x000000000234723e */ /* 0x000fe200000010ff */
[----:B------:R-:W-:Y:S01]  /*5f20*/  FMUL R7, R47, R7 ;  /* 0x000000072f077220 */ /* 0x000fe20000400000 */
[----:B------:R-:W-:Y:S01]  /*5f30*/  SHF.L.U32 R0, R59, 0x10, RZ ;  /* 0x000000103b007819 */ /* 0x000fe200000006ff */
[----:B------:R-:W-:Y:S01]  /*5f40*/  FMUL R30, R47, R34 ;  /* 0x000000222f1e7220 */ /* 0x000fe20000400000 */
[----:B------:R-:W-:Y:S01]  /*5f50*/  LOP3.LUT R34, R58, 0xffff0000, RZ, 0xc0, !PT ;  /* 0xffff00003a227812 */ /* 0x000fe200078ec0ff */
[----:B------:R-:W-:Y:S01]  /*5f60*/  FFMA R7, R49, R32, R7 ;  /* 0x0000002031077223 */ /* 0x000fe20000000007 */
[----:B------:R-:W-:Y:S01]  /*5f70*/  LOP3.LUT R2, R59, 0xffff0000, RZ, 0xc0, !PT ;  /* 0xffff00003b027812 */ /* 0x000fe200078ec0ff */
[----:B------:R-:W-:Y:S01]  /*5f80*/  FFMA R4, R49, R33, R4 ;  /* 0x0000002131047223 */ /* 0x000fe20000000004 */
[----:B------:R-:W-:Y:S01]  /*5f90*/  FMUL R11, R47, R11 ;  /* 0x0000000b2f0b7220 */ /* 0x000fe20000400000 */
[----:B------:R-:W-:Y:S01]  /*5fa0*/  FFMA R5, R49, R34, R5 ;  /* 0x0000002231057223 */ /* 0x000fe20000000005 */
[----:B------:R-:W-:Y:S01]  /*5fb0*/  F2FP.BF16.F32.PACK_AB R53, R7, R3 ;  /* 0x000000030735723e */ /* 0x000fe200000010ff */
[C---:B------:R-:W-:Y:S01]  /*5fc0*/  FFMA R6, R49.reuse, R0, R6 ;  /* 0x0000000031067223 */ /* 0x040fe20000000006 */
[C---:B------:R-:W-:Y:S01]  /*5fd0*/  SHF.L.U32 R0, R60.reuse, 0x10, RZ ;  /* 0x000000103c007819 */ /* 0x040fe200000006ff */
[----:B------:R-:W-:Y:S01]  /*5fe0*/  FFMA R11, R49, R2, R11 ;  /* 0x00000002310b7223 */ /* 0x000fe2000000000b */
[----:B------:R-:W-:Y:S01]  /*5ff0*/  LOP3.LUT R2, R60, 0xffff0000, RZ, 0xc0, !PT ;  /* 0xffff00003c027812 */ /* 0x000fe200078ec0ff */
[----:B------:R-:W-:Y:S01]  /*6000*/  FMUL R15, R47, R15 ;  /* 0x0000000f2f0f7220 */ /* 0x000fe20000400000 */
[----:B------:R-:W-:Y:S01]  /*6010*/  SHF.L.U32 R3, R61, 0x10, RZ ;  /* 0x000000103d037819 */ /* 0x000fe200000006ff */
[----:B------:R-:W-:Y:S01]  /*6020*/  FFMA R8, R49, R0, R8 ;  /* 0x0000000031087223 */ /* 0x000fe20000000008 */
[----:B------:R-:W-:Y:S01]  /*6030*/  LOP3.LUT R0, R61, 0xffff0000, RZ, 0xc0, !PT ;  /* 0xffff00003d007812 */ /* 0x000fe200078ec0ff */
[C---:B------:R-:W-:Y:S01]  /*6040*/  FFMA R9, R49.reuse, R2, R9 ;  /* 0x0000000231097223 */ /* 0x040fe20000000009 */
[C---:B------:R-:W-:Y:S01]  /*6050*/  SHF.L.U32 R2, R62.reuse, 0x10, RZ ;  /* 0x000000103e027819 */ /* 0x040fe200000006ff */
[----:B------:R-:W-:Y:S01]  /*6060*/  FFMA R10, R49, R3, R10 ;  /* 0x00000003310a7223 */ /* 0x000fe2000000000a */
[----:B------:R-:W-:Y:S01]  /*6070*/  SHF.L.U32 R3, R63, 0x10, RZ ;  /* 0x000000103f037819 */ /* 0x000fe200000006ff */
[C---:B------:R-:W-:Y:S01]  /*6080*/  FFMA R15, R49.reuse, R0, R15 ;  /* 0x00000000310f7223 */ /* 0x040fe2000000000f */
[----:B------:R-:W-:Y:S01]  /*6090*/  LOP3.LUT R0, R62, 0xffff0000, RZ, 0xc0, !PT ;  /* 0xffff00003e007812 */ /* 0x000fe200078ec0ff */
[----:B------:R-:W-:Y:S01]  /*60a0*/  FFMA R12, R49, R2, R12 ;  /* 0x00000002310c7223 */ /* 0x000fe2000000000c */
[C---:B------:R-:W-:Y:S01]  /*60b0*/  SHF.L.U32 R2, R68.reuse, 0x10, RZ ;  /* 0x0000001044027819 */ /* 0x040fe200000006ff */
[----:B------:R-:W-:Y:S01]  /*60c0*/  FMUL R19, R47, R19 ;  /* 0x000000132f137220 */ /* 0x000fe20000400000 */
[----:B------:R-:W-:Y:S01]  /*60d0*/  F2FP.BF16.F32.PACK_AB R54, R5, R4 ;  /* 0x000000040536723e */ /* 0x000fe200000010ff */
[----:B------:R-:W-:Y:S01]  /*60e0*/  FFMA R13, R49, R0, R13 ;  /* 0x00000000310d7223 */ /* 0x000fe2000000000d */
[----:B------:R-:W-:Y:S01]  /*60f0*/  LOP3.LUT R0, R63, 0xffff0000, RZ, 0xc0, !PT ;  /* 0xffff00003f007812 */ /* 0x000fe200078ec0ff */
[----:B------:R-:W-:Y:S01]  /*6100*/  FFMA R14, R49, R3, R14 ;  /* 0x00000003310e7223 */ /* 0x000fe2000000000e */
[----:B------:R-:W-:Y:S01]  /*6110*/  LOP3.LUT R3, R68, 0xffff0000, RZ, 0xc0, !PT ;  /* 0xffff000044037812 */ /* 0x000fe200078ec0ff */
[----:B------:R-:W-:Y:S01]  /*6120*/  FMUL R23, R47, R23 ;  /* 0x000000172f177220 */ /* 0x000fe20000400000 */
[----:B------:R-:W-:Y:S01]  /*6130*/  F2FP.BF16.F32.PACK_AB R55, R11, R6 ;  /* 0x000000060b37723e */ /* 0x000fe200000010ff */
[----:B------:R-:W-:Y:S01]  /*6140*/  FFMA R19, R49, R0, R19 ;  /* 0x0000000031137223 */ /* 0x000fe20000000013 */
[----:B------:R-:W-:Y:S01]  /*6150*/  SHF.L.U32 R0, R69, 0x10, RZ ;  /* 0x0000001045007819 */ /* 0x000fe200000006ff */
[----:B------:R-:W-:Y:S01]  /*6160*/  FFMA R16, R49, R2, R16 ;  /* 0x0000000231107223 */ /* 0x000fe20000000010 */
[----:B------:R-:W-:Y:S01]  /*6170*/  LOP3.LUT R2, R69, 0xffff0000, RZ, 0xc0, !PT ;  /* 0xffff000045027812 */ /* 0x000fe200078ec0ff */
[----:B------:R-:W-:Y:S01]  /*6180*/  FFMA R17, R49, R3, R17 ;  /* 0x0000000331117223 */ /* 0x000fe20000000011 */
[----:B------:R-:W-:Y:S01]  /*6190*/  SHF.L.U32 R3, R71, 0x10, RZ ;  /* 0x0000001047037819 */ /* 0x000fe200000006ff */
[----:B------:R-:W-:Y:S01]  /*61a0*/  FFMA R18, R49, R0, R18 ;  /* 0x0000000031127223 */ /* 0x000fe20000000012 */
[C---:B------:R-:W-:Y:S01]  /*61b0*/  SHF.L.U32 R0, R70.reuse, 0x10, RZ ;  /* 0x0000001046007819 */ /* 0x040fe200000006ff */
[----:B------:R1:W-:Y:S01]  /*61c0*/  STS.128 [R100], R52 ;  /* 0x0000003464007388 */ /* 0x0003e20000000c00 */
[----:B------:R-:W-:Y:S01]  /*61d0*/  F2FP.BF16.F32.PACK_AB R8, R9, R8 ;  /* 0x000000080908723e */ /* 0x000fe200000010ff */
[C---:B------:R-:W-:Y:S01]  /*61e0*/  FFMA R23, R49.reuse, R2, R23 ;  /* 0x0000000231177223 */ /* 0x040fe20000000017 */
[----:B------:R-:W-:Y:S01]  /*61f0*/  LOP3.LUT R2, R70, 0xffff0000, RZ, 0xc0, !PT ;  /* 0xffff000046027812 */ /* 0x000fe200078ec0ff */
[----:B------:R-:W-:Y:S01]  /*6200*/  FFMA R20, R49, R0, R20 ;  /* 0x0000000031147223 */ /* 0x000fe20000000014 */
[----:B------:R-:W-:Y:S01]  /*6210*/  LOP3.LUT R0, R71, 0xffff0000, RZ, 0xc0, !PT ;  /* 0xffff000047007812 */ /* 0x000fe200078ec0ff */
[----:B------:R-:W-:Y:S01]  /*6220*/  FMUL R27, R47, R27 ;  /* 0x0000001b2f1b7220 */ /* 0x000fe20000400000 */
[----:B------:R-:W-:Y:S01]  /*6230*/  F2FP.BF16.F32.PACK_AB R9, R15, R10 ;  /* 0x0000000a0f09723e */ /* 0x000fe200000010ff */
[C---:B------:R-:W-:Y:S01]  /*6240*/  FFMA R21, R49.reuse, R2, R21 ;  /* 0x0000000231157223 */ /* 0x040fe20000000015 */
[C---:B------:R-:W-:Y:S01]  /*6250*/  FFMA R22, R49.reuse, R3, R22 ;  /* 0x0000000331167223 */ /* 0x040fe20000000016 */
[----:B------:R-:W-:Y:S01]  /*6260*/  FFMA R27, R49, R0, R27 ;  /* 0x00000000311b7223 */ /* 0x000fe2000000001b */
[C---:B------:R-:W-:Y:S01]  /*6270*/  SHF.L.U32 R2, R76.reuse, 0x10, RZ ;  /* 0x000000104c027819 */ /* 0x040fe200000006ff */
[C---:B------:R-:W-:Y:S01]  /*6280*/  FMUL R31, R47.reuse, R31 ;  /* 0x0000001f2f1f7220 */ /* 0x040fe20000400000 */
[----:B------:R-:W-:Y:S01]  /*6290*/  LOP3.LUT R0, R76, 0xffff0000, RZ, 0xc0, !PT ;  /* 0xffff00004c007812 */ /* 0x000fe200078ec0ff */
[----:B------:R-:W-:Y:S01]  /*62a0*/  FMUL R35, R47, R35 ;  /* 0x000000232f237220 */ /* 0x000fe20000400000 */
[----:B------:R-:W-:Y:S01]  /*62b0*/  SHF.L.U32 R3, R77, 0x10, RZ ;  /* 0x000000104d037819 */ /* 0x000fe200000006ff */
[----:B------:R-:W-:Y:S01]  /*62c0*/  FFMA R24, R49, R2, R24 ;  /* 0x0000000231187223 */ /* 0x000fe20000000018 */
[----:B------:R-:W-:Y:S01]  /*62d0*/  F2FP.BF16.F32.PACK_AB R10, R13, R12 ;  /* 0x0000000c0d0a723e */ /* 0x000fe200000010ff */
[----:B------:R-:W-:Y:S01]  /*62e0*/  FFMA R25, R49, R0, R25 ;  /* 0x0000000031197223 */ /* 0x000fe20000000019 */
[----:B------:R-:W-:Y:S01]  /*62f0*/  F2FP.BF16.F32.PACK_AB R11, R19, R14 ;  /* 0x0000000e130b723e */ /* 0x000fe200000010ff */
[----:B------:R-:W-:Y:S01]  /*6300*/  FFMA R26, R49, R3, R26 ;  /* 0x00000003311a7223 */ /* 0x000fe2000000001a */
[----:B------:R-:W-:Y:S02]  /*6310*/  LOP3.LUT R0, R77, 0xffff0000, RZ, 0xc0, !PT ;  /* 0xffff00004d007812 */ /* 0x000fe400078ec0ff */
[C---:B------:R-:W-:Y:S01]  /*6320*/  SHF.L.U32 R2, R78.reuse, 0x10, RZ ;  /* 0x000000104e027819 */ /* 0x040fe200000006ff */
[----:B------:R1:W-:Y:S01]  /*6330*/  STS.128 [R99+0x10], R8 ;  /* 0x0000100863007388 */ /* 0x0003e20000000c00 */
[----:B------:R-:W-:Y:S01]  /*6340*/  LOP3.LUT R3, R78, 0xffff0000, RZ, 0xc0, !PT ;  /* 0xffff00004e037812 */ /* 0x000fe200078ec0ff */
[----:B------:R-:W-:Y:S01]  /*6350*/  FFMA R31, R49, R0, R31 ;  /* 0x00000000311f7223 */ /* 0x000fe2000000001f */
[----:B------:R-:W-:Y:S01]  /*6360*/  SHF.L.U32 R4, R79, 0x10, RZ ;  /* 0x000000104f047819 */ /* 0x000fe200000006ff */
[----:B------:R-:W-:Y:S01]  /*6370*/  FFMA R28, R49, R2, R28 ;  /* 0x00000002311c7223 */ /* 0x000fe2000000001c */
[----:B------:R-:W-:Y:S01]  /*6380*/  F2FP.BF16.F32.PACK_AB R16, R17, R16 ;  /* 0x000000101110723e */ /* 0x000fe200000010ff */
[----:B------:R-:W-:Y:S01]  /*6390*/  FFMA R29, R49, R3, R29 ;  /* 0x00000003311d7223 */ /* 0x000fe2000000001d */
[----:B------:R-:W-:Y:S01]  /*63a0*/  LOP3.LUT R5, R79, 0xffff0000, RZ, 0xc0, !PT ;  /* 0xffff00004f057812 */ /* 0x000fe200078ec0ff */
[----:B------:R-:W-:Y:S01]  /*63b0*/  FFMA R30, R49, R4, R30 ;  /* 0x00000004311e7223 */ /* 0x000fe2000000001e */
[----:B------:R-:W-:Y:S02]  /*63c0*/  F2FP.BF16.F32.PACK_AB R17, R23, R18 ;  /* 0x000000121711723e */ /* 0x000fe400000010ff */
[----:B------:R-:W-:Y:S01]  /*63d0*/  F2FP.BF16.F32.PACK_AB R18, R21, R20 ;  /* 0x000000141512723e */ /* 0x000fe200000010ff */
[----:B------:R-:W-:Y:S01]  /*63e0*/  FFMA R35, R49, R5, R35 ;  /* 0x0000000531237223 */ /* 0x000fe20000000023 */
[----:B------:R-:W-:Y:S02]  /*63f0*/  F2FP.BF16.F32.PACK_AB R19, R27, R22 ;  /* 0x000000161b13723e */ /* 0x000fe400000010ff */
[----:B------:R-:W-:Y:S02]  /*6400*/  F2FP.BF16.F32.PACK_AB R24, R25, R24 ;  /* 0x000000181918723e */ /* 0x000fe400000010ff */
[----:B------:R-:W-:Y:S01]  /*6410*/  F2FP.BF16.F32.PACK_AB R25, R31, R26 ;  /* 0x0000001a1f19723e */ /* 0x000fe200000010ff */
[----:B------:R1:W-:Y:S01]  /*6420*/  STS.128 [R98+0x20], R16 ;  /* 0x0000201062007388 */ /* 0x0003e20000000c00 */
[----:B------:R-:W-:Y:S02]  /*6430*/  F2FP.BF16.F32.PACK_AB R26, R29, R28 ;  /* 0x0000001c1d1a723e */ /* 0x000fe400000010ff */
[----:B------:R-:W-:Y:S05]  /*6440*/  F2FP.BF16.F32.PACK_AB R27, R35, R30 ;  /* 0x0000001e231b723e */ /* 0x000fea00000010ff */
[----:B------:R1:W-:Y:S01]  /*6450*/  STS.128 [R106+0x30], R24 ;  /* 0x000030186a007388 */ /* 0x0003e20000000c00 */
[----:B------:R-:W-:Y:S01]  /*6460*/  @!PT LDS RZ, [RZ] ;  /* 0x00000000fffff984 */ /* 0x000fe20000000800 */
[----:B------:R-:W-:Y:S01]  /*6470*/  @!PT LDS RZ, [RZ] ;  /* 0x00000000fffff984 */ /* 0x000fe20000000800 */
[----:B------:R-:W-:Y:S01]  /*6480*/  @!PT LDS RZ, [RZ] ;  /* 0x00000000fffff984 */ /* 0x000fe20000000800 */
[----:B------:R-:W-:Y:S01]  /*6490*/  @!PT LDS RZ, [RZ] ;  /* 0x00000000fffff984 */ /* 0x000fe20000000800 */
[----:B------:R2:W-:Y:S07]  /*64a0*/  MEMBAR.ALL.CTA ;  /* 0x0000000000007992 */ /* 0x0005ee0000008000 */
[----:B--2---:R-:W2:Y:S02]  /*64b0*/  FENCE.VIEW.ASYNC.S ;  /* 0x00000000000073c6 */ /* 0x004ea40000000000 */
[----:B--2---:R-:W-:Y:S06]  /*64c0*/  BAR.SYNC.DEFER_BLOCKING 0x1, 0x80 ;  /* 0x0042000000007b1d */ /* 0x004fec0000010000 */
[----:B------:R-:W-:Y:S05]  /*64d0*/  @P0 BRA `(.L_x_97) ;  /* 0x0000000000280947 */ /* 0x000fea0003800000 */
[----:B------:R-:W-:Y:S02]  /*64e0*/  UIADD3 UR4, UPT, UPT, UR48, 0x200, URZ ;  /* 0x0000020030047890 */ /* 0x000fe4000fffe0ff */
[----:B------:R-:W-:Y:S01]  /*64f0*/  UIADD3 UR6, UP0, UPT, UR52, 0x680, URZ ;  /* 0x0000068034067890 */ /* 0x000fe2000ff1e0ff */
[----:B------:R-:W-:Y:S03]  /*6500*/  UMOV UR43, UR36 ;  /* 0x00000024002b7c82 */ /* 0x000fe60008000000 */
[----:B------:R-:W-:Y:S01]  /*6510*/  MOV R93, UR4 ;  /* 0x00000004005d7c02 */ /* 0x000fe20008000f00 */
[----:B------:R-:W-:Y:S03]  /*6520*/  UIADD3.X UR7, UPT, UPT, URZ, UR53, URZ, UP0, !UPT ;  /* 0x00000035ff077290 */ /* 0x000fe600087fe4ff */
[----:B------:R-:W-:Y:S11]  /*6530*/  R2UR UR40, R93 ;  /* 0x000000005d2872ca */ /* 0x000ff600000e0000 */
[----:B------:R-:W-:Y:S02]  /*6540*/  @!UPT UIADD3 URZ, UPT, UPT, URZ, URZ, URZ ;  /* 0x000000fffffff290 */ /* 0x000fe4000fffe0ff */
[----:B------:R2:W-:Y:S01]  /*6550*/  UTMASTG.3D [UR40], [UR6] ;  /* 0x00000028060073b5 */ /* 0x0005e20008010000 */
[----:B------:R0:W-:Y:S01]  /*6560*/  UTMACMDFLUSH ;  /* 0x00000000000079b7 */ /* 0x0001e20000000000 */
[----:B--2---:R-:W-:Y:S04]  /*6570*/  DEPBAR.LE SB0, 0x1 ;  /* 0x000080400000791a */ /* 0x004fe80000000000 */
.L_x_97:
[----:B------:R-:W-:Y:S05]  /*6580*/  BSYNC.RECONVERGENT B0 ;  /* 0x0000000000007941 */ /* 0x000fea0003800200 */
.L_x_96:
[----:B------:R-:W-:Y:S01]  /*6590*/  BAR.SYNC.DEFER_BLOCKING 0x1, 0x80 ;  /* 0x0042000000007b1d */ /* 0x000fe20000010000 */
[----:B------:R-:W-:Y:S01]  /*65a0*/  ISETP.NE.AND P1, PT, R107, RZ, PT ;  /* 0x000000ff6b00720c */ /* 0x000fe20003f25270 */
[----:B------:R-:W-:Y:S01]  /*65b0*/  UISETP.NE.AND UP0, UPT, UR49, URZ, UPT ;  /* 0x000000ff3100728c */ /* 0x000fe2000bf05270 */
[----:B------:R-:W-:Y:S11]  /*65c0*/  LEA R2, R65, UR48, 0x3 ;  /* 0x0000003041027c11 */ /* 0x000ff6000f8e18ff */
[----:B------:R-:W-:Y:S01]  /*65d0*/  @P1 SHF.L.U32 R3, R97, 0x1f, RZ ;  /* 0x0000001f61031819 */ /* 0x000fe200000006ff */
[----:B------:R-:W-:Y:S06]  /*65e0*/  BRA.U !UP0, `(.L_x_98) ;  /* 0x0000000108247547 */ /* 0x000fec000b800000 */
[----:B------:R-:W-:Y:S01]  /*65f0*/  IMAD.U32 R4, RZ, RZ, UR51 ;  /* 0x00000033ff047e24 */ /* 0x000fe2000f8e00ff */
[----:B------:R-:W-:Y:S01]  /*6600*/  MOV R0, UR37 ;  /* 0x0000002500007c02 */ /* 0x000fe20008000f00 */
[----:B------:R-:W-:Y:S03]  /*6610*/  UIADD3 UR51, UPT, UPT, UR51, 0x1, URZ ;  /* 0x0000000133337890 */ /* 0x000fe6000fffe0ff */
[----:B------:R-:W-:Y:S01]  /*6620*/  @P1 LEA R4, R4, UR48, 0x3 ;  /* 0x0000003004041c11 */ /* 0x000fe2000f8e18ff */
[----:B------:R-:W-:Y:S04]  /*6630*/  UISETP.NE.AND UP0, UPT, UR51, 0x4, UPT ;  /* 0x000000043300788c */ /* 0x000fe8000bf05270 */
[----:B------:R-:W-:Y:S01]  /*6640*/  @P1 VIADD R4, R4, 0x40 ;  /* 0x0000004004041836 */ /* 0x000fe20000000000 */
[----:B------:R-:W-:Y:S04]  /*6650*/  USEL UR51, UR51, URZ, UP0 ;  /* 0x000000ff33337287 */ /* 0x000fe80008000000 */
[----:B------:R-:W-:Y:S04]  /*6660*/  @P1 PRMT R0, R0, 0x654, R4 ;  /* 0x0000065400001816 */ /* 0x000fe80000000004 */
[----:B------:R2:W-:Y:S04]  /*6670*/  @P1 SYNCS.ARRIVE.TRANS64.RED.A1T0 RZ, [R0+URZ], RZ ;  /* 0x000000ff00ff19a7 */ /* 0x0005e800081004ff */
.L_x_98:
[----:B------:R-:W4:Y:S01]  /*6680*/  @P1 SYNCS.PHASECHK.TRANS64.TRYWAIT P0, [R2+URZ+0x20], R3 ;  /* 0x00002003020015a7 */ /* 0x000f2200080011ff */
[----:B------:R-:W-:Y:S01]  /*6690*/  BSSY B1, `(.L_x_99) ;  /* 0x0000016000017945 */ /* 0x000fe20003800000 */
[----:B----4-:R-:W-:Y:S03]  /*66a0*/  @P1 SEL R66, RZ, 0x1, !P0 ;  /* 0x00000001ff421807 */ /* 0x010fe60004000000 */
[----:B------:R-:W-:Y:S05]  /*66b0*/  @!P1 BRA `(.L_x_100) ;  /* 0x00000000004c9947 */ /* 0x000fea0003800000 */
[----:B------:R-:W-:Y:S01]  /*66c0*/  ISETP.NE.AND P0, PT, R66, RZ, PT ;  /* 0x000000ff4200720c */ /* 0x000fe20003f05270 */
[----:B------:R-:W-:Y:S01]  /*66d0*/  BSSY B0, `(.L_x_101) ;  /* 0x000000b000007945 */ /* 0x000fe20003800000 */
[----:B------:R-:W-:Y:S11]  /*66e0*/  ISETP.NE.AND P1, PT, R67, RZ, PT ;  /* 0x000000ff4300720c */ /* 0x000ff60003f25270 */
[----:B------:R-:W-:Y:S02]  /*66f0*/  @!UPT UIADD3 URZ, UPT, UPT, URZ, URZ, URZ ;  /* 0x000000fffffff290 */ /* 0x000fe4000fffe0ff */
[C---:B------:R-:W-:Y:S01]  /*6700*/  @P1 IMAD R6, R65.reuse, 0x2000, R100 ;  /* 0x0000200041061824 */ /* 0x040fe200078e0264 */
[C---:B------:R-:W-:Y:S01]  /*6710*/  @P1 LEA R4, R65.reuse, R98, 0xd ;  /* 0x0000006241041211 */ /* 0x040fe200078e68ff */
[C---:B------:R-:W-:Y:S02]  /*6720*/  @P1 IMAD R5, R65.reuse, 0x2000, R99 ;  /* 0x0000200041051824 */ /* 0x040fe400078e0263 */
[----:B------:R-:W-:Y:S01]  /*6730*/  @P1 IMAD R3, R65, 0x2000, R106 ;  /* 0x0000200041031824 */ /* 0x000fe200078e026a */
[----:B------:R-:W-:Y:S06]  /*6740*/  @P0 BRA `(.L_x_102) ;  /* 0x00000000000c0947 */ /* 0x000fec0003800000 */
[----:B--2---:R-:W-:Y:S04]  /*6750*/  SHF.L.U32 R0, R97, 0x1f, RZ ;  /* 0x0000001f61007819 */ /* 0x004fe800000006ff */
[----:B------:R-:W2:Y:S02]  /*6760*/  SYNCS.PHASECHK.TRANS64.TRYWAIT P0, [R2+URZ+0x20], R0 ;  /* 0x00002000020075a7 */ /* 0x000ea400080011ff */
[----:B--2---:R-:W-:Y:S05]  /*6770*/  @!P0 BRA `(.L_x_103) ;  /* 0x0000003000348947 */ /* 0x004fea0003800000 */
.L_x_102:
[----:B------:R-:W-:Y:S05]  /*6780*/  BSYNC B0 ;  /* 0x0000000000007941 */ /* 0x000fea0003800000 */
.L_x_101:
[----:B------:R-:W-:Y:S02]  /*6790*/  ISETP.NE.AND P0, PT, R67, RZ, PT ;  /* 0x000000ff4300720c */ /* 0x000fe40003f05270 */
[----:B------:R-:W-:Y:S11]  /*67a0*/  IADD3 R65, PT, PT, R65, 0x1, RZ ;  /* 0x0000000141417810 */ /* 0x000ff60007ffe0ff */
[----:B------:R4:W1:Y:S04]  /*67b0*/  @P0 LDS.128 R56, [R6] ;  /* 0x0000000006380984 */ /* 0x0008680000000c00 */
[----:B------:R4:W1:Y:S04]  /*67c0*/  @P0 LDS.128 R60, [R5+0x10] ;  /* 0x00001000053c0984 */ /* 0x0008680000000c00 */
[----:B------:R4:W1:Y:S04]  /*67d0*/  @P0 LDS.128 R68, [R4+0x20] ;  /* 0x0000200004440984 */ /* 0x0008680000000c00 */
[----:B------:R4:W1:Y:S02]  /*67e0*/  @P0 LDS.128 R76, [R3+0x30] ;  /* 0x00003000034c0984 */ /* 0x0008640000000c00 */
.L_x_100:
[----:B------:R-:W-:Y:S05]  /*67f0*/  BSYNC B1 ;  /* 0x0000000000017941 */ /* 0x000fea0003800000 */
.L_x_99:
[----:B--2---:R-:W-:Y:S05]  /*6800*/  VIADD R0, R48, 0x20 ;  /* 0x0000002030007836 */ /* 0x004fea0000000000 */
[----:B------:R-:W-:Y:S04]  /*6810*/  SHF.R.U32.HI R0, RZ, 0x15, R0 ;  /* 0x00000015ff007819 */ /* 0x000fe80000011600 */
[----:B------:R-:W-:Y:S11]  /*6820*/  LOP3.LUT P0, RZ, R0, 0x3, R92, 0x48, !PT ;  /* 0x0000000300ff7812 */ /* 0x000ff6000780485c */
[----:B------:R-:W-:Y:S02]  /*6830*/  @!UPT UIADD3 URZ, UPT, UPT, URZ, URZ, URZ ;  /* 0x000000fffffff290 */ /* 0x000fe4000fffe0ff */
[----:B------:R-:W-:Y:S05]  /*6840*/  @!P0 BRA `(.L_x_104) ;  /* 0x0000000000408947 */ /* 0x000fea0003800000 */
[----:B------:R-:W2:Y:S01]  /*6850*/  LDCU.64 UR8, c[0x4][0x70] ;  /* 0x01000e00ff0877ac */ /* 0x000ea20008000a00 */
[----:B----4-:R-:W-:Y:S01]  /*6860*/  MOV R3, 0x0 ;  /* 0x0000000000037802 */ /* 0x010fe20000000f00 */
[----:B------:R-:W-:Y:S02]  /*6870*/  HFMA2 R12, -RZ, RZ, 0, 5.9604644775390625e-08 ;  /* 0x00000001ff0c7431 */ /* 0x000fe400000001ff */
[----:B-1----:R-:W-:Y:S02]  /*6880*/  IMAD.MOV.U32 R8, RZ, RZ, 0x192 ;  /* 0x00000192ff087424 */ /* 0x002fe400078e00ff */
[----:B------:R-:W-:Y:S01]  /*6890*/  IMAD.MOV.U32 R13, RZ, RZ, RZ ;  /* 0x000000ffff0d7224 */ /* 0x000fe200078e00ff */
[----:B------:R-:W1:Y:S01]  /*68a0*/  LDCU.64 UR6, c[0x4][0x78] ;  /* 0x01000f00ff0677ac */ /* 0x000e620008000a00 */
[----:B------:R-:W4:Y:S01]  /*68b0*/  LDC.64 R2, c[0x4][R3] ;  /* 0x0100000003027b82 */ /* 0x000f220000000a00 */
[----:B------:R-:W5:Y:S01]  /*68c0*/  LDCU.64 UR4, c[0x4][0x10] ;  /* 0x01000200ff0477ac */ /* 0x000f620008000a00 */
[----:B--2---:R-:W-:Y:S01]  /*68d0*/  MOV R5, UR9 ;  /* 0x0000000900057c02 */ /* 0x004fe20008000f00 */
[----:B------:R-:W-:Y:S01]  /*68e0*/  IMAD.U32 R4, RZ, RZ, UR8 ;  /* 0x00000008ff047e24 */ /* 0x000fe2000f8e00ff */
[----:B-1----:R-:W-:Y:S01]  /*68f0*/  MOV R7, UR7 ;  /* 0x0000000700077c02 */ /* 0x002fe20008000f00 */
[----:B------:R-:W-:Y:S01]  /*6900*/  IMAD.U32 R6, RZ, RZ, UR6 ;  /* 0x00000006ff067e24 */ /* 0x000fe2000f8e00ff */
[----:B-----5:R-:W-:Y:S01]  /*6910*/  MOV R11, UR5 ;  /* 0x00000005000b7c02 */ /* 0x020fe20008000f00 */
[----:B------:R-:W-:Y:S02]  /*6920*/  IMAD.U32 R10, RZ, RZ, UR4 ;  /* 0x00000004ff0a7e24 */ /* 0x000fe4000f8e00ff */
[----:B------:R-:W-:Y:S07]  /*6930*/  LEPC R20, `(.L_x_104) ;  /* 0x000000001014794e */ /* 0x000fee0000000000 */
[----:B---34-:R-:W-:Y:S05]  /*6940*/  CALL.ABS.NOINC R2 ;  /* 0x0000000002007343 */ /* 0x018fea0003c00000 */
.L_x_104:
[----:B------:R-:W-:Y:S01]  /*6950*/  ISETP.NE.AND P6, PT, R107, RZ, PT ;  /* 0x000000ff6b00720c */ /* 0x000fe20003fc5270 */
[----:B------:R-:W-:Y:S05]  /*6960*/  WARPSYNC.ALL ;  /* 0x0000000000007948 */ /* 0x000fea0003800000 */
[----:B------:R-:W-:Y:S01]  /*6970*/  R2UR UR4, R48 ;  /* 0x00000000300472ca */ /* 0x000fe200000e0000 */
[----:B------:R-:W-:Y:S01]  /*6980*/  BSSY.RECONVERGENT B0, `(.L_x_105) ;  /* 0x000008f000007945 */ /* 0x000fe20003800200 */
[----:B------:R-:W-:Y:S02]  /*6990*/  MOV R50, UR51 ;  /* 0x0000003300327c02 */ /* 0x000fe40008000f00 */
[----:B-1--4-:R-:W-:Y:S02]  /*69a0*/  SHF.L.U32 R3, R56, 0x10, RZ ;  /* 0x0000001038037819 */ /* 0x012fe400000006ff */
[----:B------:R-:W-:Y:S02]  /*69b0*/  MOV R72, UR37 ;  /* 0x0000002500487c02 */ /* 0x000fe40008000f00 */
[----:B------:R-:W-:Y:S02]  /*69c0*/  @P6 LEA R50, R50, UR48, 0x3 ;  /* 0x0000003032326c11 */ /* 0x000fe4000f8e18ff */
[C---:B------:R-:W-:Y:S02]  /*69d0*/  LOP3.LUT R51, R57.reuse, 0xffff0000, RZ, 0xc0, !PT ;  /* 0xffff000039337812 */ /* 0x040fe400078ec0ff */
[----:B------:R-:W-:Y:S01]  /*69e0*/  @P6 IADD3 R50, PT, PT, R50, 0x40, RZ ;  /* 0x0000004032326810 */ /* 0x000fe20007ffe0ff */
[----:B------:R-:W1:Y:S01]  /*69f0*/  LDTM.x32 R4, tmem[UR4+0x20] ;  /* 0x00002004000479ee */ /* 0x000e6200082c0000 */
[----:B------:R-:W-:Y:S02]  /*6a00*/  ISETP.NE.AND P0, PT, R102, RZ, PT ;  /* 0x000000ff6600720c */ /* 0x000fe40003f05270 */
[----:B------:R-:W-:Y:S02]  /*6a10*/  @P6 PRMT R72, R72, 0x654, R50 ;  /* 0x0000065448486816 */ /* 0x000fe40000000032 */
[----:B------:R-:W-:Y:S01]  /*6a20*/  SHF.L.U32 R50, R57, 0x10, RZ ;  /* 0x0000001039327819 */ /* 0x000fe200000006ff */
[C---:B-1----:R-:W-:Y:S01]  /*6a30*/  FMUL R0, R47.reuse, R4 ;  /* 0x000000042f007220 */ /* 0x042fe20000400000 */
[----:B------:R-:W-:Y:S01]  /*6a40*/  LOP3.LUT R4, R56, 0xffff0000, RZ, 0xc0, !PT ;  /* 0xffff000038047812 */ /* 0x000fe200078ec0ff */
[C---:B------:R-:W-:Y:S01]  /*6a50*/  FMUL R2, R47.reuse, R5 ;  /* 0x000000052f027220 */ /* 0x040fe20000400000 */
[----:B------:R-:W-:Y:S01]  /*6a60*/  FMUL R7, R47, R7 ;  /* 0x000000072f077220 */ /* 0x000fe20000400000 */
[----:B------:R-:W-:Y:S01]  /*6a70*/  FFMA R0, R49, R3, R0 ;  /* 0x0000000331007223 */ /* 0x000fe20000000000 */
[----:B------:R-:W-:Y:S01]  /*6a80*/  FMUL R3, R47, R6 ;  /* 0x000000062f037220 */ /* 0x000fe20000400000 */
[----:B------:R-:W-:Y:S01]  /*6a90*/  FFMA R2, R49, R4, R2 ;  /* 0x0000000431027223 */ /* 0x000fe20000000002 */
[C---:B------:R-:W-:Y:S01]  /*6aa0*/  FMUL R4, R47.reuse, R8 ;  /* 0x000000082f047220 */ /* 0x040fe20000400000 */
[C---:B------:R-:W-:Y:S01]  /*6ab0*/  FMUL R8, R47.reuse, R12 ;  /* 0x0000000c2f087220 */ /* 0x040fe20000400000 */
[C---:B------:R-:W-:Y:S01]  /*6ac0*/  FMUL R12, R47.reuse, R16 ;  /* 0x000000102f0c7220 */ /* 0x040fe20000400000 */
[C---:B------:R-:W-:Y:S01]  /*6ad0*/  FMUL R16, R47.reuse, R20 ;  /* 0x000000142f107220 */ /* 0x040fe20000400000 */
[----:B------:R-:W-:Y:S01]  /*6ae0*/  F2FP.BF16.F32.PACK_AB R52, R2, R0 ;  /* 0x000000000234723e */ /* 0x000fe200000010ff */
[C---:B------:R-:W-:Y:S01]  /*6af0*/  FMUL R20, R47.reuse, R24 ;  /* 0x000000182f147220 */ /* 0x040fe20000400000 */
[C---:B------:R-:W-:Y:S01]  /*6b00*/  LOP3.LUT R0, R58.reuse, 0xffff0000, RZ, 0xc0, !PT ;  /* 0xffff00003a007812 */ /* 0x040fe200078ec0ff */
[----:B------:R-:W-:Y:S01]  /*6b10*/  FMUL R24, R47, R28 ;  /* 0x0000001c2f187220 */ /* 0x000fe20000400000 */
[----:B------:R-:W-:Y:S01]  /*6b20*/  SHF.L.U32 R2, R59, 0x10, RZ ;  /* 0x000000103b027819 */ /* 0x000fe200000006ff */
[C---:B------:R-:W-:Y:S01]  /*6b30*/  FMUL R28, R47.reuse, R32 ;  /* 0x000000202f1c7220 */ /* 0x040fe20000400000 */
[----:B------:R-:W-:Y:S01]  /*6b40*/  SHF.L.U32 R32, R58, 0x10, RZ ;  /* 0x000000103a207819 */ /* 0x000fe200000006ff */
[----:B------:R-:W-:Y:S01]  /*6b50*/  FMUL R5, R47, R9 ;  /* 0x000000092f057220 */ /* 0x000fe20000400000 */
[C---:B------:R-:W-:Y:S01]  /*6b60*/  FFMA R3, R49.reuse, R50, R3 ;  /* 0x0000003231037223 */ /* 0x040fe20000000003 */
[----:B------:R-:W-:Y:S01]  /*6b70*/  FFMA R7, R49, R51, R7 ;  /* 0x0000003331077223 */ /* 0x000fe20000000007 */
[----:B------:R-:W-:Y:S01]  /*6b80*/  FMUL R6, R47, R10 ;  /* 0x0000000a2f067220 */ /* 0x000fe20000400000 */
[----:B------:R-:W-:Y:S01]  /*6b90*/  FFMA R4, R49, R32, R4 ;  /* 0x0000002031047223 */ /* 0x000fe20000000004 */
[----:B------:R-:W-:Y:S01]  /*6ba0*/  LOP3.LUT R32, R59, 0xffff0000, RZ, 0xc0, !PT ;  /* 0xffff00003b207812 */ /* 0x000fe200078ec0ff */
[----:B------:R-:W-:Y:S01]  /*6bb0*/  FFMA R5, R49, R0, R5 ;  /* 0x0000000031057223 */ /* 0x000fe20000000005 */
[C---:B------:R-:W-:Y:S01]  /*6bc0*/  SHF.L.U32 R0, R60.reuse, 0x10, RZ ;  /* 0x000000103c007819 */ /* 0x040fe200000006ff */
[----:B------:R-:W-:Y:S01]  /*6bd0*/  FMUL R11, R47, R11 ;  /* 0x0000000b2f0b7220 */ /* 0x000fe20000400000 */
[----:B------:R-:W-:Y:S01]  /*6be0*/  F2FP.BF16.F32.PACK_AB R53, R7, R3 ;  /* 0x000000030735723e */ /* 0x000fe200000010ff */
[C---:B------:R-:W-:Y:S01]  /*6bf0*/  FFMA R6, R49.reuse, R2, R6 ;  /* 0x0000000231067223 */ /* 0x040fe20000000006 */
[----:B------:R-:W-:Y:S01]  /*6c00*/  LOP3.LUT R2, R60, 0xffff0000, RZ, 0xc0, !PT ;  /* 0xffff00003c027812 */ /* 0x000fe200078ec0ff */
[----:B------:R-:W-:Y:S01]  /*6c10*/  FFMA R11, R49, R32, R11 ;  /* 0x00000020310b7223 */ /* 0x000fe2000000000b */
[----:B------:R-:W-:Y:S01]  /*6c20*/  SHF.L.U32 R3, R61, 0x10, RZ ;  /* 0x000000103d037819 */ /* 0x000fe200000006ff */
[----:B------:R-:W-:Y:S01]  /*6c30*/  FFMA R8, R49, R0, R8 ;  /* 0x0000000031087223 */ /* 0x000fe20000000008 */
[----:B------:R-:W-:Y:S01]  /*6c40*/  LOP3.LUT R0, R61, 0xffff0000, RZ, 0xc0, !PT ;  /* 0xffff00003d007812 */ /* 0x000fe200078ec0ff */
[----:B------:R-:W-:Y:S01]  /*6c50*/  FMUL R9, R47, R13 ;  /* 0x0000000d2f097220 */ /* 0x000fe20000400000 */
[----:B------:R-:W-:Y:S01]  /*6c60*/  F2FP.BF16.F32.PACK_AB R54, R5, R4 ;  /* 0x000000040536723e */ /* 0x000fe200000010ff */
[----:B------:R-:W-:Y:S01]  /*6c70*/  FMUL R10, R47, R14 ;  /* 0x0000000e2f0a7220 */ /* 0x000fe20000400000 */
[----:B------:R-:W-:Y:S01]  /*6c80*/  F2FP.BF16.F32.PACK_AB R55, R11, R6 ;  /* 0x000000060b37723e */ /* 0x000fe200000010ff */
[----:B------:R-:W-:Y:S01]  /*6c90*/  FMUL R15, R47, R15 ;  /* 0x0000000f2f0f7220 */ /* 0x000fe20000400000 */
[----:B------:R-:W-:Y:S01]  /*6ca0*/  SHF.L.U32 R4, R77, 0x10, RZ ;  /* 0x000000104d047819 */ /* 0x000fe200000006ff */
[C---:B------:R-:W-:Y:S01]  /*6cb0*/  FFMA R9, R49.reuse, R2, R9 ;  /* 0x0000000231097223 */ /* 0x040fe20000000009 */
[C---:B------:R-:W-:Y:S01]  /*6cc0*/  SHF.L.U32 R2, R62.reuse, 0x10, RZ ;  /* 0x000000103e027819 */ /* 0x040fe200000006ff */
[C---:B------:R-:W-:Y:S01]  /*6cd0*/  FFMA R10, R49.reuse, R3, R10 ;  /* 0x00000003310a7223 */ /* 0x040fe2000000000a */
[----:B------:R-:W-:Y:S01]  /*6ce0*/  LOP3.LUT R3, R62, 0xffff0000, RZ, 0xc0, !PT ;  /* 0xffff00003e037812 */ /* 0x000fe200078ec0ff */
[----:B------:R-:W-:Y:S01]  /*6cf0*/  FFMA R15, R49, R0, R15 ;  /* 0x00000000310f7223 */ /* 0x000fe2000000000f */
[----:B------:R-:W-:Y:S01]  /*6d00*/  SHF.L.U32 R0, R63, 0x10, RZ ;  /* 0x000000103f007819 */ /* 0x000fe200000006ff */
[----:B------:R-:W-:Y:S01]  /*6d10*/  FMUL R13, R47, R17 ;  /* 0x000000112f0d7220 */ /* 0x000fe20000400000 */
[----:B------:R-:W-:Y:S01]  /*6d20*/  F2FP.BF16.F32.PACK_AB R8, R9, R8 ;  /* 0x000000080908723e */ /* 0x000fe200000010ff */
[----:B------:R-:W-:Y:S01]  /*6d30*/  FMUL R14, R47, R18 ;  /* 0x000000122f0e7220 */ /* 0x000fe20000400000 */
[----:B------:R-:W-:Y:S01]  /*6d40*/  F2FP.BF16.F32.PACK_AB R9, R15, R10 ;  /* 0x0000000a0f09723e */ /* 0x000fe200000010ff */
[----:B------:R-:W-:Y:S01]  /*6d50*/  FFMA R12, R49, R2, R12 ;  /* 0x00000002310c7223 */ /* 0x000fe2000000000c */
[----:B------:R-:W-:Y:S01]  /*6d60*/  LOP3.LUT R2, R63, 0xffff0000, RZ, 0xc0, !PT ;  /* 0xffff00003f027812 */ /* 0x000fe200078ec0ff */
[----:B------:R-:W-:Y:S01]  /*6d70*/  FFMA R13, R49, R3, R13 ;  /* 0x00000003310d7223 */ /* 0x000fe2000000000d */
[----:B------:R-:W-:Y:S01]  /*6d80*/  SHF.L.U32 R3, R69, 0x10, RZ ;  /* 0x0000001045037819 */ /* 0x000fe200000006ff */
[----:B------:R-:W-:Y:S01]  /*6d90*/  FFMA R14, R49, R0, R14 ;  /* 0x00000000310e7223 */ /* 0x000fe2000000000e */
[C---:B------:R-:W-:Y:S01]  /*6da0*/  SHF.L.U32 R0, R68.reuse, 0x10, RZ ;  /* 0x0000001044007819 */ /* 0x040fe200000006ff */
[----:B------:R-:W-:Y:S01]  /*6db0*/  FMUL R19, R47, R19 ;  /* 0x000000132f137220 */ /* 0x000fe20000400000 */
[----:B------:R-:W-:Y:S01]  /*6dc0*/  F2FP.BF16.F32.PACK_AB R10, R13, R12 ;  /* 0x0000000c0d0a723e */ /* 0x000fe200000010ff */
[----:B------:R-:W-:Y:S01]  /*6dd0*/  FMUL R17, R47, R21 ;  /* 0x000000152f117220 */ /* 0x000fe20000400000 */
[----:B------:R-:W-:Y:S01]  /*6de0*/  LOP3.LUT R5, R79, 0xffff0000, RZ, 0xc0, !PT ;  /* 0xffff00004f057812 */ /* 0x000fe200078ec0ff */
[C---:B------:R-:W-:Y:S01]  /*6df0*/  FFMA R19, R49.reuse, R2, R19 ;  /* 0x0000000231137223 */ /* 0x040fe20000000013 */
[----:B------:R-:W-:Y:S01]  /*6e00*/  LOP3.LUT R2, R68, 0xffff0000, RZ, 0xc0, !PT ;  /* 0xffff000044027812 */ /* 0x000fe200078ec0ff */
[----:B------:R1:W-:Y:S01]  /*6e10*/  STS.128 [R100+0x2000], R52 ;  /* 0x0020003464007388 */ /* 0x0003e20000000c00 */
[----:B------:R-:W-:Y:S01]  /*6e20*/  FFMA R16, R49, R0, R16 ;  /* 0x0000000031107223 */ /* 0x000fe20000000010 */
[----:B------:R-:W-:Y:S01]  /*6e30*/  LOP3.LUT R0, R69, 0xffff0000, RZ, 0xc0, !PT ;  /* 0xffff000045007812 */ /* 0x000fe200078ec0ff */
[----:B------:R-:W-:Y:S01]  /*6e40*/  FMUL R18, R47, R22 ;  /* 0x000000162f127220 */ /* 0x000fe20000400000 */
[----:B------:R-:W-:Y:S01]  /*6e50*/  F2FP.BF16.F32.PACK_AB R11, R19, R14 ;  /* 0x0000000e130b723e */ /* 0x000fe200000010ff */
[----:B------:R-:W-:Y:S01]  /*6e60*/  FMUL R23, R47, R23 ;  /* 0x000000172f177220 */ /* 0x000fe20000400000 */
[C---:B------:R-:W-:Y:S01]  /*6e70*/  FFMA R17, R49.reuse, R2, R17 ;  /* 0x0000000231117223 */ /* 0x040fe20000000011 */
[C---:B------:R-:W-:Y:S01]  /*6e80*/  SHF.L.U32 R2, R70.reuse, 0x10, RZ ;  /* 0x0000001046027819 */ /* 0x040fe200000006ff */
[----:B------:R-:W-:Y:S01]  /*6e90*/  FFMA R18, R49, R3, R18 ;  /* 0x0000000331127223 */ /* 0x000fe20000000012 */
[----:B------:R-:W-:Y:S01]  /*6ea0*/  SHF.L.U32 R3, R71, 0x10, RZ ;  /* 0x0000001047037819 */ /* 0x000fe200000006ff */
[----:B------:R1:W-:Y:S01]  /*6eb0*/  STS.128 [R99+0x2010], R8 ;  /* 0x0020100863007388 */ /* 0x0003e20000000c00 */
[----:B------:R-:W-:Y:S01]  /*6ec0*/  F2FP.BF16.F32.PACK_AB R16, R17, R16 ;  /* 0x000000101110723e */ /* 0x000fe200000010ff */
[----:B------:R-:W-:Y:S01]  /*6ed0*/  FFMA R23, R49, R0, R23 ;  /* 0x0000000031177223 */ /* 0x000fe20000000017 */
[----:B------:R-:W-:Y:S01]  /*6ee0*/  LOP3.LUT R0, R70, 0xffff0000, RZ, 0xc0, !PT ;  /* 0xffff000046007812 */ /* 0x000fe200078ec0ff */
[C---:B------:R-:W-:Y:S01]  /*6ef0*/  FMUL R21, R47.reuse, R25 ;  /* 0x000000192f157220 */ /* 0x040fe20000400000 */
[----:B------:R-:W-:Y:S01]  /*6f00*/  FMUL R22, R47, R26 ;  /* 0x0000001a2f167220 */ /* 0x000fe20000400000 */
[C---:B------:R-:W-:Y:S01]  /*6f10*/  FFMA R20, R49.reuse, R2, R20 ;  /* 0x0000000231147223 */ /* 0x040fe20000000014 */
[C---:B------:R-:W-:Y:S01]  /*6f20*/  SHF.L.U32 R2, R76.reuse, 0x10, RZ ;  /* 0x000000104c027819 */ /* 0x040fe200000006ff */
[----:B------:R-:W-:Y:S01]  /*6f30*/  FFMA R21, R49, R0, R21 ;  /* 0x0000000031157223 */ /* 0x000fe20000000015 */
[----:B------:R-:W-:Y:S01]  /*6f40*/  LOP3.LUT R0, R71, 0xffff0000, RZ, 0xc0, !PT ;  /* 0xffff000047007812 */ /* 0x000fe200078ec0ff */
[----:B------:R-:W-:Y:S01]  /*6f50*/  FFMA R22, R49, R3, R22 ;  /* 0x0000000331167223 */ /* 0x000fe20000000016 */
[C---:B------:R-:W-:Y:S01]  /*6f60*/  FMUL R27, R47.reuse, R27 ;  /* 0x0000001b2f1b7220 */ /* 0x040fe20000400000 */
[----:B------:R-:W-:Y:S01]  /*6f70*/  LOP3.LUT R3, R76, 0xffff0000, RZ, 0xc0, !PT ;  /* 0xffff00004c037812 */ /* 0x000fe200078ec0ff */
[C---:B------:R-:W-:Y:S01]  /*6f80*/  FMUL R25, R47.reuse, R29 ;  /* 0x0000001d2f197220 */ /* 0x040fe20000400000 */
[----:B------:R-:W-:Y:S01]  /*6f90*/  FMUL R26, R47, R30 ;  /* 0x0000001e2f1a7220 */ /* 0x000fe20000400000 */
[C---:B------:R-:W-:Y:S01]  /*6fa0*/  FFMA R27, R49.reuse, R0, R27 ;  /* 0x00000000311b7223 */ /* 0x040fe2000000001b */
[----:B------:R-:W-:Y:S01]  /*6fb0*/  FFMA R24, R49, R2, R24 ;  /* 0x0000000231187223 */ /* 0x000fe20000000018 */
[----:B------:R-:W-:Y:S01]  /*6fc0*/  LOP3.LUT R0, R77, 0xffff0000, RZ, 0xc0, !PT ;  /* 0xffff00004d007812 */ /* 0x000fe200078ec0ff */
[----:B------:R-:W-:Y:S01]  /*6fd0*/  FFMA R25, R49, R3, R25 ;  /* 0x0000000331197223 */ /* 0x000fe20000000019 */
[----:B------:R-:W-:Y:S01]  /*6fe0*/  FMUL R31, R47, R31 ;  /* 0x0000001f2f1f7220 */ /* 0x000fe20000400000 */
[C---:B------:R-:W-:Y:S01]  /*6ff0*/  SHF.L.U32 R2, R78.reuse, 0x10, RZ ;  /* 0x000000104e027819 */ /* 0x040fe200000006ff */
[----:B------:R-:W-:Y:S01]  /*7000*/  FFMA R26, R49, R4, R26 ;  /* 0x00000004311a7223 */ /* 0x000fe2000000001a */
[----:B------:R-:W-:Y:S01]  /*7010*/  LOP3.LUT R3, R78, 0xffff0000, RZ, 0xc0, !PT ;  /* 0xffff00004e037812 */ /* 0x000fe200078ec0ff */
[----:B------:R-:W-:Y:S01]  /*7020*/  FMUL R29, R47, R33 ;  /* 0x000000212f1d7220 */ /* 0x000fe20000400000 */
[----:B------:R-:W-:Y:S01]  /*7030*/  SHF.L.U32 R4, R79, 0x10, RZ ;  /* 0x000000104f047819 */ /* 0x000fe200000006ff */
[----:B------:R-:W-:Y:S01]  /*7040*/  FMUL R30, R47, R34 ;  /* 0x000000222f1e7220 */ /* 0x000fe20000400000 */
[----:B------:R-:W-:Y:S01]  /*7050*/  F2FP.BF16.F32.PACK_AB R17, R23, R18 ;  /* 0x000000121711723e */ /* 0x000fe200000010ff */
[----:B------:R-:W-:Y:S01]  /*7060*/  FFMA R31, R49, R0, R31 ;  /* 0x00000000311f7223 */ /* 0x000fe2000000001f */
[----:B------:R-:W-:Y:S01]  /*7070*/  FMUL R35, R47, R35 ;  /* 0x000000232f237220 */ /* 0x000fe20000400000 */
[----:B------:R-:W-:Y:S01]  /*7080*/  F2FP.BF16.F32.PACK_AB R18, R21, R20 ;  /* 0x000000141512723e */ /* 0x000fe200000010ff */
[----:B------:R-:W-:Y:S01]  /*7090*/  FFMA R28, R49, R2, R28 ;  /* 0x00000002311c7223 */ /* 0x000fe2000000001c */
[----:B------:R-:W-:Y:S01]  /*70a0*/  F2FP.BF16.F32.PACK_AB R19, R27, R22 ;  /* 0x000000161b13723e */ /* 0x000fe200000010ff */
[C---:B------:R-:W-:Y:S01]  /*70b0*/  FFMA R29, R49.reuse, R3, R29 ;  /* 0x00000003311d7223 */ /* 0x040fe2000000001d */
[C---:B------:R-:W-:Y:S01]  /*70c0*/  FFMA R30, R49.reuse, R4, R30 ;  /* 0x00000004311e7223 */ /* 0x040fe2000000001e */
[----:B------:R-:W-:Y:S01]  /*70d0*/  FFMA R35, R49, R5, R35 ;  /* 0x0000000531237223 */ /* 0x000fe20000000023 */
[----:B------:R-:W-:Y:S01]  /*70e0*/  F2FP.BF16.F32.PACK_AB R24, R25, R24 ;  /* 0x000000181918723e */ /* 0x000fe200000010ff */
[----:B------:R1:W-:Y:S01]  /*70f0*/  STS.128 [R98+0x2020], R16 ;  /* 0x0020201062007388 */ /* 0x0003e20000000c00 */
[----:B------:R-:W-:Y:S02]  /*7100*/  F2FP.BF16.F32.PACK_AB R25, R31, R26 ;  /* 0x0000001a1f19723e */ /* 0x000fe400000010ff */
[----:B------:R-:W-:Y:S02]  /*7110*/  F2FP.BF16.F32.PACK_AB R26, R29, R28 ;  /* 0x0000001c1d1a723e */ /* 0x000fe400000010ff */
[----:B------:R-:W-:Y:S02]  /*7120*/  F2FP.BF16.F32.PACK_AB R27, R35, R30 ;  /* 0x0000001e231b723e */ /* 0x000fe400000010ff */
[----:B------:R-:W-:Y:S02]  /*7130*/  LEA R0, R65, UR48, 0x3 ;  /* 0x0000003041007c11 */ /* 0x000fe4000f8e18ff */
[----:B------:R-:W-:Y:S01]  /*7140*/  @P6 SHF.L.U32 R2, R97, 0x1f, RZ ;  /* 0x0000001f61026819 */ /* 0x000fe200000006ff */
        /* <DEDUP_REMOVED lines=9> */
[----:B------:R-:W-:Y:S02]  /*71e0*/  UIADD3 UR8, UP0, UPT, UR52, 0x680, URZ ;  /* 0x0000068034087890 */ /* 0x000fe4000ff1e0ff */
[----:B------:R-:W-:Y:S02]  /*71f0*/  UIADD3 UR5, UPT, UPT, UR41, 0x20, URZ ;  /* 0x0000002029057890 */ /* 0x000fe4000fffe0ff */
[----:B------:R-:W-:Y:S02]  /*7200*/  UIADD3 UR4, UPT, UPT, UR48, 0x2200, URZ ;  /* 0x0000220030047890 */ /* 0x000fe4000fffe0ff */
[----:B------:R-:W-:Y:S01]  /*7210*/  UIADD3.X UR9, UPT, UPT, URZ, UR53, URZ, UP0, !UPT ;  /* 0x00000035ff097290 */ /* 0x000fe200087fe4ff */
[----:B------:R-:W-:Y:S01]  /*7220*/  UMOV UR6, UR42 ;  /* 0x0000002a00067c82 */ /* 0x000fe20008000000 */
[----:B------:R-:W-:Y:S07]  /*7230*/  UMOV UR7, UR36 ;  /* 0x0000002400077c82 */ /* 0x000fee0008000000 */
[----:B------:R2:W-:Y:S01]  /*7240*/  UTMASTG.3D [UR4], [UR8] ;  /* 0x00000004080073b5 */ /* 0x0005e20008010000 */
[----:B------:R0:W-:Y:S01]  /*7250*/  UTMACMDFLUSH ;  /* 0x00000000000079b7 */ /* 0x0001e20000000000 */
[----:B--2---:R-:W-:Y:S04]  /*7260*/  DEPBAR.LE SB0, 0x1 ;  /* 0x000080400000791a */ /* 0x004fe80000000000 */
.L_x_106:
[----:B------:R-:W-:Y:S05]  /*7270*/  BSYNC.RECONVERGENT B0 ;  /* 0x0000000000007941 */ /* 0x000fea0003800200 */
.L_x_105:
[----:B------:R-:W-:Y:S01]  /*7280*/  BAR.SYNC.DEFER_BLOCKING 0x1, 0x80 ;  /* 0x0042000000007b1d */ /* 0x000fe20000010000 */
[----:B------:R-:W-:Y:S04]  /*7290*/  UIADD3 UR40, UPT, UPT, UR51, 0x1, URZ ;  /* 0x0000000133287890 */ /* 0x000fe8000fffe0ff */
[----:B------:R-:W-:Y:S04]  /*72a0*/  UISETP.NE.AND UP0, UPT, UR40, 0x4, UPT ;  /* 0x000000042800788c */ /* 0x000fe8000bf05270 */
[----:B------:R-:W-:Y:S01]  /*72b0*/  USEL UR40, UR40, URZ, UP0 ;  /* 0x000000ff28287287 */ /* 0x000fe20008000000 */
[----:B------:R2:W-:Y:S01]  /*72c0*/  @P6 SYNCS.ARRIVE.TRANS64.RED.A1T0 RZ, [R72+URZ], RZ ;  /* 0x000000ff48ff69a7 */ /* 0x0005e200081004ff */
[----:B------:R-:W-:Y:S01]  /*72d0*/  BSSY B1, `(.L_x_107) ;  /* 0x0000017000017945 */ /* 0x000fe20003800000 */
[----:B------:R-:W4:Y:S02]  /*72e0*/  @P6 SYNCS.PHASECHK.TRANS64.TRYWAIT P0, [R0+URZ+0x20], R2 ;  /* 0x00002002000065a7 */ /* 0x000f2400080011ff */
[----:B----4-:R-:W-:Y:S01]  /*72f0*/  @P6 SEL R66, RZ, 0x1, !P0 ;  /* 0x00000001ff426807 */ /* 0x010fe20004000000 */
[----:B--2---:R-:W-:Y:S06]  /*7300*/  @!P6 BRA `(.L_x_108) ;  /* 0x00000000004ce947 */ /* 0x004fec0003800000 */
        /* <DEDUP_REMOVED lines=9> */
[----:B------:R-:W-:Y:S04]  /*73a0*/  SHF.L.U32 R6, R97, 0x1f, RZ ;  /* 0x0000001f61067819 */ /* 0x000fe800000006ff */
[----:B------:R-:W2:Y:S02]  /*73b0*/  SYNCS.PHASECHK.TRANS64.TRYWAIT P0, [R0+URZ+0x20], R6 ;  /* 0x00002006000075a7 */ /* 0x000ea400080011ff */
[----:B--2---:R-:W-:Y:S05]  /*73c0*/  @!P0 BRA `(.L_x_111) ;  /* 0x0000002400348947 */ /* 0x004fea0003800000 */
.L_x_110:
[----:B------:R-:W-:Y:S05]  /*73d0*/  BSYNC B0 ;  /* 0x0000000000007941 */ /* 0x000fea0003800000 */
.L_x_109:
[----:B------:R-:W-:Y:S02]  /*73e0*/  ISETP.NE.AND P0, PT, R67, RZ, PT ;  /* 0x000000ff4300720c */ /* 0x000fe40003f05270 */
[----:B------:R-:W-:Y:S11]  /*73f0*/  IADD3 R65, PT, PT, R65, 0x1, RZ ;  /* 0x0000000141417810 */ /* 0x000ff60007ffe0ff */
[----:B------:R4:W1:Y:S04]  /*7400*/  @P0 LDS.128 R56, [R5] ;  /* 0x0000000005380984 */ /* 0x0008680000000c00 */
[----:B------:R4:W1:Y:S04]  /*7410*/  @P0 LDS.128 R60, [R4+0x10] ;  /* 0x00001000043c0984 */ /* 0x0008680000000c00 */
[----:B------:R4:W1:Y:S04]  /*7420*/  @P0 LDS.128 R68, [R3+0x20] ;  /* 0x0000200003440984 */ /* 0x0008680000000c00 */
[----:B------:R4:W1:Y:S02]  /*7430*/  @P0 LDS.128 R76, [R2+0x30] ;  /* 0x00003000024c0984 */ /* 0x0008640000000c00 */
.L_x_108:
[----:B------:R-:W-:Y:S05]  /*7440*/  BSYNC B1 ;  /* 0x0000000000017941 */ /* 0x000fea0003800000 */
.L_x_107:
        /* <DEDUP_REMOVED lines=21> */
.L_x_112:
        /* <DEDUP_REMOVED lines=146> */
.L_x_114:
[----:B------:R-:W-:Y:S05]  /*7ec0*/  BSYNC.RECONVERGENT B0 ;  /* 0x0000000000007941 */ /* 0x000fea0003800200 */
.L_x_113:
        /* <DEDUP_REMOVED lines=21> */
.L_x_118:
[----:B------:R-:W-:Y:S05]  /*8020*/  BSYNC B0 ;  /* 0x0000000000007941 */ /* 0x000fea0003800000 */
.L_x_117:
[----:B------:R-:W-:Y:S11]  /*8030*/  ISETP.NE.AND P0, PT, R67, RZ, PT ;  /* 0x000000ff4300720c */ /* 0x000ff60003f05270 */
[----:B------:R-:W-:Y:S02]  /*8040*/  @!UPT UIADD3 URZ, UPT, UPT, URZ, URZ, URZ ;  /* 0x000000fffffff290 */ /* 0x000fe4000fffe0ff */
[----:B------:R4:W1:Y:S04]  /*8050*/  @P0 LDS.128 R56, [R4] ;  /* 0x0000000004380984 */ /* 0x0008680000000c00 */
[----:B------:R4:W1:Y:S04]  /*8060*/  @P0 LDS.128 R60, [R3+0x10] ;  /* 0x00001000033c0984 */ /* 0x0008680000000c00 */
[----:B------:R4:W1:Y:S04]  /*8070*/  @P0 LDS.128 R68, [R2+0x20] ;  /* 0x0000200002440984 */ /* 0x0008680000000c00 */
[----:B------:R4:W1:Y:S02]  /*8080*/  @P0 LDS.128 R76, [R65+0x30] ;  /* 0x00003000414c0984 */ /* 0x0008640000000c00 */
.L_x_116:
[----:B------:R-:W-:Y:S05]  /*8090*/  BSYNC B1 ;  /* 0x0000000000017941 */ /* 0x000fea0003800000 */
.L_x_115:
        /* <DEDUP_REMOVED lines=21> */
.L_x_120:
[----:B------:R-:W-:Y:S01]  /*81f0*/  ISETP.NE.AND P0, PT, R102, RZ, PT ;  /* 0x000000ff6600720c */ /* 0x000fe20003f05270 */
[----:B------:R-:W-:Y:S05]  /*8200*/  WARPSYNC.ALL ;  /* 0x0000000000007948 */ /* 0x000fea0003800000 */
[----:B------:R-:W-:Y:S01]  /*8210*/  R2UR UR4, R48 ;  /* 0x00000000300472ca */ /* 0x000fe200000e0000 */
[----:B------:R-:W-:Y:S01]  /*8220*/  BSSY.RECONVERGENT B0, `(.L_x_121) ;  /* 0x000008c000007945 */ /* 0x000fe20003800200 */
[----:B------:R-:W-:Y:S02]  /*8230*/  R2UR UR5, R64 ;  /* 0x00000000400572ca */ /* 0x000fe400000e0000 */
[C---:B-1----:R-:W-:Y:S02]  /*8240*/  SHF.L.U32 R0, R56.reuse, 0x10, RZ ;  /* 0x0000001038007819 */ /* 0x042fe400000006ff */
[----:B----4-:R-:W-:Y:S02]  /*8250*/  LOP3.LUT R2, R56, 0xffff0000, RZ, 0xc0, !PT ;  /* 0xffff000038027812 */ /* 0x010fe400078ec0ff */
[C---:B------:R-:W-:Y:S02]  /*8260*/  SHF.L.U32 R3, R57.reuse, 0x10, RZ ;  /* 0x0000001039037819 */ /* 0x040fe400000006ff */
[----:B------:R-:W-:Y:S02]  /*8270*/  LOP3.LUT R48, R57, 0xffff0000, RZ, 0xc0, !PT ;  /* 0xffff000039307812 */ /* 0x000fe400078ec0ff */
[C---:B------:R-:W-:Y:S01]  /*8280*/  SHF.L.U32 R50, R58.reuse, 0x10, RZ ;  /* 0x000000103a327819 */ /* 0x040fe200000006ff */
[----:B------:R-:W1:Y:S01]  /*8290*/  LDTM.x32 R4, tmem[UR4+0x60] ;  /* 0x00006004000479ee */ /* 0x000e6200082c0000 */
[----:B------:R-:W-:Y:S01]  /*82a0*/  LOP3.LUT R51, R58, 0xffff0000, RZ, 0xc0, !PT ;  /* 0xffff00003a337812 */ /* 0x000fe200078ec0ff */
[----:B------:R-:W-:Y:S01]  /*82b0*/  NOP ;  /* 0x0000000000007918 */ /* 0x000fe20000000000 */
[C---:B------:R-:W-:Y:S01]  /*82c0*/  SHF.L.U32 R52, R59.reuse, 0x10, RZ ;  /* 0x000000103b347819 */ /* 0x040fe200000006ff */
[----:B------:R-:W-:Y:S01]  /*82d0*/  UIADD3 UR5, UPT, UPT, UR5, 0xb0, URZ ;  /* 0x000000b005057890 */ /* 0x000fe2000fffe0ff */
[----:B------:R-:W-:Y:S02]  /*82e0*/  LOP3.LUT R53, R59, 0xffff0000, RZ, 0xc0, !PT ;  /* 0xffff00003b357812 */ /* 0x000fe400078ec0ff */
[C---:B------:R-:W-:Y:S01]  /*82f0*/  SHF.L.U32 R54, R60.reuse, 0x10, RZ ;  /* 0x000000103c367819 */ /* 0x040fe200000006ff */
[----:B------:R-:W-:Y:S01]  /*8300*/  UPRMT UR5, UR37, 0x654, UR5 ;  /* 0x0000065425057896 */ /* 0x000fe20008000005 */
[----:B------:R-:W-:Y:S02]  /*8310*/  LOP3.LUT R55, R60, 0xffff0000, RZ, 0xc0, !PT ;  /* 0xffff00003c377812 */ /* 0x000fe400078ec0ff */
[C---:B------:R-:W-:Y:S02]  /*8320*/  SHF.L.U32 R56, R61.reuse, 0x10, RZ ;  /* 0x000000103d387819 */ /* 0x040fe400000006ff */
[----:B------:R-:W-:Y:S02]  /*8330*/  LOP3.LUT R57, R61, 0xffff0000, RZ, 0xc0, !PT ;  /* 0xffff00003d397812 */ /* 0x000fe400078ec0ff */
[C---:B------:R-:W-:Y:S02]  /*8340*/  SHF.L.U32 R58, R62.reuse, 0x10, RZ ;  /* 0x000000103e3a7819 */ /* 0x040fe400000006ff */
[----:B------:R-:W-:Y:S01]  /*8350*/  LOP3.LUT R59, R62, 0xffff0000, RZ, 0xc0, !PT ;  /* 0xffff00003e3b7812 */ /* 0x000fe200078ec0ff */
[----:B-1----:R-:W-:Y:S01]  /*8360*/  SYNCS.ARRIVE.TRANS64.RED.A1T0 RZ, [UR5], RZ ;  /* 0x000000ffffff79a7 */ /* 0x002fe20008100405 */
[C---:B------:R-:W-:Y:S02]  /*8370*/  SHF.L.U32 R60, R63.reuse, 0x10, RZ ;  /* 0x000000103f3c7819 */ /* 0x040fe400000006ff */
[----:B------:R-:W-:Y:S02]  /*8380*/  LOP3.LUT R61, R63, 0xffff0000, RZ, 0xc0, !PT ;  /* 0xffff00003f3d7812 */ /* 0x000fe400078ec0ff */
[C---:B------:R-:W-:Y:S01]  /*8390*/  SHF.L.U32 R62, R68.reuse, 0x10, RZ ;  /* 0x00000010443e7819 */ /* 0x040fe200000006ff */
[C---:B------:R-:W-:Y:S01]  /*83a0*/  FMUL R4, R47.reuse, R4 ;  /* 0x000000042f047220 */ /* 0x040fe20000400000 */
[C---:B------:R-:W-:Y:S01]  /*83b0*/  FMUL R5, R47.reuse, R5 ;  /* 0x000000052f057220 */ /* 0x040fe20000400000 */
[----:B------:R-:W-:Y:S01]  /*83c0*/  FMUL R6, R47, R6 ;  /* 0x000000062f067220 */ /* 0x000fe20000400000 */
[----:B------:R-:W-:Y:S01]  /*83d0*/  LOP3.LUT R63, R68, 0xffff0000, RZ, 0xc0, !PT ;  /* 0xffff0000443f7812 */ /* 0x000fe200078ec0ff */
[C---:B------:R-:W-:Y:S01]  /*83e0*/  FFMA R4, R49.reuse, R0, R4 ;  /* 0x0000000031047223 */ /* 0x040fe20000000004 */
[----:B------:R-:W-:Y:S01]  /*83f0*/  FFMA R5, R49, R2, R5 ;  /* 0x0000000231057223 */ /* 0x000fe20000000005 */
[----:B------:R-:W-:Y:S01]  /*8400*/  SHF.L.U32 R64, R69, 0x10, RZ ;  /* 0x0000001045407819 */ /* 0x000fe200000006ff */
[----:B------:R-:W-:Y:S01]  /*8410*/  FFMA R6, R49, R3, R6 ;  /* 0x0000000331067223 */ /* 0x000fe20000000006 */
[----:B------:R-:W-:Y:S01]  /*8420*/  FMUL R7, R47, R7 ;  /* 0x000000072f077220 */ /* 0x000fe20000400000 */
[----:B------:R-:W-:Y:S01]  /*8430*/  LOP3.LUT R65, R69, 0xffff0000, RZ, 0xc0, !PT ;  /* 0xffff000045417812 */ /* 0x000fe200078ec0ff */
[----:B------:R-:W-:Y:S01]  /*8440*/  FMUL R8, R47, R8 ;  /* 0x000000082f087220 */ /* 0x000fe20000400000 */
[----:B------:R-:W-:Y:S01]  /*8450*/  F2FP.BF16.F32.PACK_AB R4, R5, R4 ;  /* 0x000000040504723e */ /* 0x000fe200000010ff */
[----:B------:R-:W-:Y:S01]  /*8460*/  FFMA R7, R49, R48, R7 ;  /* 0x0000003031077223 */ /* 0x000fe20000000007 */
[----:B------:R-:W-:Y:S01]  /*8470*/  FMUL R9, R47, R9 ;  /* 0x000000092f097220 */ /* 0x000fe20000400000 */
[----:B------:R-:W-:Y:S01]  /*8480*/  FFMA R8, R49, R50, R8 ;  /* 0x0000003231087223 */ /* 0x000fe20000000008 */
[C---:B------:R-:W-:Y:S01]  /*8490*/  SHF.L.U32 R66, R70.reuse, 0x10, RZ ;  /* 0x0000001046427819 */ /* 0x040fe200000006ff */
[----:B------:R-:W-:Y:S01]  /*84a0*/  FMUL R0, R47, R10 ;  /* 0x0000000a2f007220 */ /* 0x000fe20000400000 */
[----:B------:R-:W-:Y:S01]  /*84b0*/  F2FP.BF16.F32.PACK_AB R5, R7, R6 ;  /* 0x000000060705723e */ /* 0x000fe200000010ff */
[----:B------:R-:W-:Y:S01]  /*84c0*/  FFMA R9, R49, R51, R9 ;  /* 0x0000003331097223 */ /* 0x000fe20000000009 */
[----:B------:R-:W-:Y:S01]  /*84d0*/  FMUL R2, R47, R11 ;  /* 0x0000000b2f027220 */ /* 0x000fe20000400000 */
[----:B------:R-:W-:Y:S01]  /*84e0*/  FFMA R0, R49, R52, R0 ;  /* 0x0000003431007223 */ /* 0x000fe20000000000 */
[----:B------:R-:W-:Y:S01]  /*84f0*/  LOP3.LUT R67, R70, 0xffff0000, RZ, 0xc0, !PT ;  /* 0xffff000046437812 */ /* 0x000fe200078ec0ff */
[----:B------:R-:W-:Y:S01]  /*8500*/  FMUL R3, R47, R12 ;  /* 0x0000000c2f037220 */ /* 0x000fe20000400000 */
[----:B------:R-:W-:Y:S01]  /*8510*/  F2FP.BF16.F32.PACK_AB R6, R9, R8 ;  /* 0x000000080906723e */ /* 0x000fe200000010ff */
[----:B------:R-:W-:Y:S01]  /*8520*/  FFMA R2, R49, R53, R2 ;  /* 0x0000003531027223 */ /* 0x000fe20000000002 */
[----:B------:R-:W-:Y:S01]  /*8530*/  FMUL R10, R47, R13 ;  /* 0x0000000d2f0a7220 */ /* 0x000fe20000400000 */
[----:B------:R-:W-:Y:S01]  /*8540*/  FFMA R3, R49, R54, R3 ;  /* 0x0000003631037223 */ /* 0x000fe20000000003 */
[----:B------:R-:W-:Y:S01]  /*8550*/  SHF.L.U32 R68, R71, 0x10, RZ ;  /* 0x0000001047447819 */ /* 0x000fe200000006ff */
[----:B------:R-:W-:Y:S01]  /*8560*/  FMUL R11, R47, R14 ;  /* 0x0000000e2f0b7220 */ /* 0x000fe20000400000 */
[----:B------:R-:W-:Y:S01]  /*8570*/  F2FP.BF16.F32.PACK_AB R7, R2, R0 ;  /* 0x000000000207723e */ /* 0x000fe200000010ff */
[----:B------:R-:W-:Y:S01]  /*8580*/  FFMA R10, R49, R55, R10 ;  /* 0x00000037310a7223 */ /* 0x000fe2000000000a */
[C---:B------:R-:W-:Y:S01]  /*8590*/  FMUL R15, R47.reuse, R15 ;  /* 0x0000000f2f0f7220 */ /* 0x040fe20000400000 */
[C---:B------:R-:W-:Y:S01]  /*85a0*/  FMUL R12, R47.reuse, R16 ;  /* 0x000000102f0c7220 */ /* 0x040fe20000400000 */
[----:B------:R-:W-:Y:S01]  /*85b0*/  FMUL R13, R47, R17 ;  /* 0x000000112f0d7220 */ /* 0x000fe20000400000 */
[----:B------:R1:W-:Y:S01]  /*85c0*/  STS.128 [R100+0x6000], R4 ;  /* 0x0060000464007388 */ /* 0x0003e20000000c00 */
[----:B------:R-:W-:Y:S01]  /*85d0*/  LOP3.LUT R69, R71, 0xffff0000, RZ, 0xc0, !PT ;  /* 0xffff000047457812 */ /* 0x000fe200078ec0ff */
[C---:B------:R-:W-:Y:S01]  /*85e0*/  FFMA R11, R49.reuse, R56, R11 ;  /* 0x00000038310b7223 */ /* 0x040fe2000000000b */
[----:B------:R-:W-:Y:S01]  /*85f0*/  SHF.L.U32 R70, R76, 0x10, RZ ;  /* 0x000000104c467819 */ /* 0x000fe200000006ff */
[C---:B------:R-:W-:Y:S01]  /*8600*/  FFMA R15, R49.reuse, R57, R15 ;  /* 0x00000039310f7223 */ /* 0x040fe2000000000f */
[----:B------:R-:W-:Y:S01]  /*8610*/  F2FP.BF16.F32.PACK_AB R8, R10, R3 ;  /* 0x000000030a08723e */ /* 0x000fe200000010ff */
[C---:B------:R-:W-:Y:S01]  /*8620*/  FFMA R12, R49.reuse, R58, R12 ;  /* 0x0000003a310c7223 */ /* 0x040fe2000000000c */
[----:B------:R-:W-:Y:S01]  /*8630*/  FFMA R13, R49, R59, R13 ;  /* 0x0000003b310d7223 */ /* 0x000fe2000000000d */
[C---:B------:R-:W-:Y:S01]  /*8640*/  FMUL R14, R47.reuse, R18 ;  /* 0x000000122f0e7220 */ /* 0x040fe20000400000 */
[C---:B------:R-:W-:Y:S01]  /*8650*/  FMUL R19, R47.reuse, R19 ;  /* 0x000000132f137220 */ /* 0x040fe20000400000 */
[C---:B------:R-:W-:Y:S01]  /*8660*/  FMUL R16, R47.reuse, R20 ;  /* 0x000000142f107220 */ /* 0x040fe20000400000 */
[----:B------:R-:W-:Y:S01]  /*8670*/  FMUL R17, R47, R21 ;  /* 0x000000152f117220 */ /* 0x000fe20000400000 */
[----:B------:R-:W-:Y:S01]  /*8680*/  FFMA R14, R49, R60, R14 ;  /* 0x0000003c310e7223 */ /* 0x000fe2000000000e */
        /* <DEDUP_REMOVED lines=9> */
[----:B------:R-:W-:Y:S01]  /*8720*/  F2FP.BF16.F32.PACK_AB R9, R15, R11 ;  /* 0x0000000b0f09723e */ /* 0x000fe200000010ff */
[----:B------:R-:W-:Y:S01]  /*8730*/  FFMA R23, R49, R65, R23 ;  /* 0x0000004131177223 */ /* 0x000fe20000000017 */
[----:B------:R-:W-:Y:S01]  /*8740*/  FMUL R27, R47, R27 ;  /* 0x0000001b2f1b7220 */ /* 0x000fe20000400000 */
[----:B------:R-:W-:Y:S01]  /*8750*/  F2FP.BF16.F32.PACK_AB R10, R13, R12 ;  /* 0x0000000c0d0a723e */ /* 0x000fe200000010ff */
[----:B------:R-:W-:Y:S01]  /*8760*/  FFMA R20, R49, R66, R20 ;  /* 0x0000004231147223 */ /* 0x000fe20000000014 */
[----:B------:R-:W-:Y:S01]  /*8770*/  F2FP.BF16.F32.PACK_AB R11, R19, R14 ;  /* 0x0000000e130b723e */ /* 0x000fe200000010ff */
[----:B------:R-:W-:Y:S01]  /*8780*/  FMUL R24, R47, R28 ;  /* 0x0000001c2f187220 */ /* 0x000fe20000400000 */
[----:B------:R-:W-:Y:S01]  /*8790*/  LOP3.LUT R71, R76, 0xffff0000, RZ, 0xc0, !PT ;  /* 0xffff00004c477812 */ /* 0x000fe200078ec0ff */
[----:B------:R-:W-:Y:S01]  /*87a0*/  FFMA R21, R49, R67, R21 ;  /* 0x0000004331157223 */ /* 0x000fe20000000015 */
[----:B------:R-:W-:Y:S01]  /*87b0*/  SHF.L.U32 R72, R77, 0x10, RZ ;  /* 0x000000104d487819 */ /* 0x000fe200000006ff */
[----:B------:R1:W-:Y:S01]  /*87c0*/  STS.128 [R99+0x6010], R8 ;  /* 0x0060100863007388 */ /* 0x0003e20000000c00 */
[----:B------:R-:W-:Y:S01]  /*87d0*/  FMUL R25, R47, R29 ;  /* 0x0000001d2f197220 */ /* 0x000fe20000400000 */
[----:B------:R-:W-:Y:S01]  /*87e0*/  FFMA R22, R49, R68, R22 ;  /* 0x0000004431167223 */ /* 0x000fe20000000016 */
[----:B------:R-:W-:Y:S01]  /*87f0*/  LOP3.LUT R73, R77, 0xffff0000, RZ, 0xc0, !PT ;  /* 0xffff00004d497812 */ /* 0x000fe200078ec0ff */
[----:B------:R-:W-:Y:S01]  /*8800*/  FMUL R26, R47, R30 ;  /* 0x0000001e2f1a7220 */ /* 0x000fe20000400000 */
[----:B------:R-:W-:Y:S01]  /*8810*/  FFMA R27, R49, R69, R27 ;  /* 0x00000045311b7223 */ /* 0x000fe2000000001b */
[C---:B------:R-:W-:Y:S01]  /*8820*/  SHF.L.U32 R74, R78.reuse, 0x10, RZ ;  /* 0x000000104e4a7819 */ /* 0x040fe200000006ff */
[----:B------:R-:W-:Y:S01]  /*8830*/  FMUL R31, R47, R31 ;  /* 0x0000001f2f1f7220 */ /* 0x000fe20000400000 */
[----:B------:R-:W-:Y:S01]  /*8840*/  FFMA R24, R49, R70, R24 ;  /* 0x0000004631187223 */ /* 0x000fe20000000018 */
[----:B------:R-:W-:Y:S01]  /*8850*/  LOP3.LUT R75, R78, 0xffff0000, RZ, 0xc0, !PT ;  /* 0xffff00004e4b7812 */ /* 0x000fe200078ec0ff */
[----:B------:R-:W-:Y:S01]  /*8860*/  FMUL R28, R47, R32 ;  /* 0x000000202f1c7220 */ /* 0x000fe20000400000 */
[----:B------:R-:W-:Y:S01]  /*8870*/  FFMA R25, R49, R71, R25 ;  /* 0x0000004731197223 */ /* 0x000fe20000000019 */
[----:B------:R-:W-:Y:S01]  /*8880*/  SHF.L.U32 R76, R79, 0x10, RZ ;  /* 0x000000104f4c7819 */ /* 0x000fe200000006ff */
[----:B------:R-:W-:Y:S01]  /*8890*/  FMUL R29, R47, R33 ;  /* 0x000000212f1d7220 */ /* 0x000fe20000400000 */
[----:B------:R-:W-:Y:S01]  /*88a0*/  F2FP.BF16.F32.PACK_AB R16, R17, R16 ;  /* 0x000000101110723e */ /* 0x000fe200000010ff */
[----:B------:R-:W-:Y:S01]  /*88b0*/  FFMA R26, R49, R72, R26 ;  /* 0x00000048311a7223 */ /* 0x000fe2000000001a */
[----:B------:R-:W-:Y:S01]  /*88c0*/  LOP3.LUT R77, R79, 0xffff0000, RZ, 0xc0, !PT ;  /* 0xffff00004f4d7812 */ /* 0x000fe200078ec0ff */
        /* <DEDUP_REMOVED lines=33> */
.L_x_122:
[----:B------:R-:W-:Y:S05]  /*8ae0*/  BSYNC.RECONVERGENT B0 ;  /* 0x0000000000007941 */ /* 0x000fea0003800200 */
.L_x_121:
[----:B------:R-:W-:Y:S01]  /*8af0*/  BAR.SYNC.DEFER_BLOCKING 0x1, 0x80 ;  /* 0x0042000000007b1d */ /* 0x000fe20000010000 */
[----:B------:R-:W-:Y:S01]  /*8b00*/  UISETP.NE.AND UP0, UPT, UR49, -0x4, UPT ;  /* 0xfffffffc3100788c */ /* 0x000fe2000bf05270 */
[----:B------:R-:W-:Y:S08]  /*8b10*/  IADD3 R45, PT, PT, R45, 0x1, RZ ;  /* 0x000000012d2d7810 */ /* 0x000ff00007ffe0ff */
[----:B------:R-:W-:Y:S05]  /*8b20*/  BRA.U !UP0, `(.L_x_123) ;  /* 0x0000000108287547 */ /* 0x000fea000b800000 */
[----:B------:R-:W-:Y:S01]  /*8b30*/  ISETP.NE.AND P0, PT, R107, RZ, PT ;  /* 0x000000ff6b00720c */ /* 0x000fe20003f05270 */
[----:B------:R-:W-:Y:S01]  /*8b40*/  IMAD.U32 R2, RZ, RZ, UR51 ;  /* 0x00000033ff027e24 */ /* 0x000fe2000f8e00ff */
[----:B------:R-:W-:Y:S01]  /*8b50*/  UIADD3 UR51, UPT, UPT, UR51, 0x1, URZ ;  /* 0x0000000133337890 */ /* 0x000fe2000fffe0ff */
[----:B------:R-:W-:Y:S03]  /*8b60*/  IMAD.U32 R0, RZ, RZ, UR37 ;  /* 0x00000025ff007e24 */ /* 0x000fe6000f8e00ff */
[----:B------:R-:W-:Y:S04]  /*8b70*/  UISETP.NE.AND UP0, UPT, UR51, 0x4, UPT ;  /* 0x000000043300788c */ /* 0x000fe8000bf05270 */
[----:B------:R-:W-:Y:S03]  /*8b80*/  USEL UR51, UR51, URZ, UP0 ;  /* 0x000000ff33337287 */ /* 0x000fe60008000000 */
[----:B------:R-:W-:Y:S05]  /*8b90*/  @P0 LEA R2, R2, UR48, 0x3 ;  /* 0x0000003002020c11 */ /* 0x000fea000f8e18ff */
[----:B------:R-:W-:Y:S05]  /*8ba0*/  @P0 VIADD R2, R2, 0x40 ;  /* 0x0000004002020836 */ /* 0x000fea0000000000 */
[----:B------:R-:W-:Y:S04]  /*8bb0*/  @P0 PRMT R0, R0, 0x654, R2 ;  /* 0x0000065400000816 */ /* 0x000fe80000000002 */
[----:B------:R2:W-:Y:S03]  /*8bc0*/  @P0 SYNCS.ARRIVE.TRANS64.RED.A1T0 RZ, [R0+URZ], RZ ;  /* 0x000000ff00ff09a7 */ /* 0x0005e600081004ff */
.L_x_123:
[----:B------:R-:W-:Y:S01]  /*8bd0*/  ISETP.NE.AND P2, PT, R103, RZ, PT ;  /* 0x000000ff6700720c */ /* 0x000fe20003f45270 */
[----:B------:R-:W-:Y:S01]  /*8be0*/  UIADD3 UR49, UPT, UPT, UR49, 0x4, URZ ;  /* 0x0000000431317890 */ /* 0x000fe2000fffe0ff */
[----:B------:R-:W-:Y:S01]  /*8bf0*/  ISETP.NE.AND P0, PT, R105, 0x2, PT ;  /* 0x000000026900780c */ /* 0x000fe20003f05270 */
[----:B------:R-:W-:Y:S01]  /*8c00*/  IMAD.IADD R14, R43, 0x1, R86 ;  /* 0x000000012b0e7824 */ /* 0x000fe200078e0256 */
[----:B------:R-:W-:Y:S01]  /*8c10*/  ISETP.NE.AND P1, PT, R45, 0x4, PT ;  /* 0x000000042d00780c */ /* 0x000fe20003f25270 */
[----:B------:R-:W-:Y:S01]  /*8c20*/  IMAD.IADD R15, R44, 0x1, R87 ;  /* 0x000000012c0f7824 */ /* 0x000fe200078e0257 */
[----:B------:R-:W-:Y:S02]  /*8c30*/  SEL R2, RZ, 0x1, P0 ;  /* 0x00000001ff027807 */ /* 0x000fe40000000000 */
[----:B--2---:R-:W-:Y:S02]  /*8c40*/  SEL R0, RZ, 0x1, P1 ;  /* 0x00000001ff007807 */ /* 0x004fe40000800000 */
[----:B------:R-:W-:Y:S02]  /*8c50*/  LOP3.LUT R95, R95, R2, RZ, 0x3c, !PT ;  /* 0x000000025f5f7212 */ /* 0x000fe400078e3cff */
[----:B------:R-:W-:Y:S02]  /*8c60*/  LOP3.LUT R96, R96, R0, RZ, 0x3c, !PT ;  /* 0x0000000060607212 */ /* 0x000fe400078e3cff */
[----:B------:R-:W-:Y:S02]  /*8c70*/  @P2 R2UR UR36, R94 ;  /* 0x000000005e2422ca */ /* 0x000fe400000e0000 */
[----:B------:R-:W-:Y:S02]  /*8c80*/  SEL R105, R105, RZ, P0 ;  /* 0x000000ff69697207 */ /* 0x000fe40000000000 */
[----:B------:R-:W-:Y:S01]  /*8c90*/  SEL R45, R45, RZ, P1 ;  /* 0x000000ff2d2d7207 */ /* 0x000fe20000800000 */
[----:B------:R-:W-:Y:S10]  /*8ca0*/  @P2 BRA `(.L_x_124) ;  /* 0xffffffc000502947 */ /* 0x000ff4000383ffff */
[----:B------:R-:W-:-:S09]  /*8cb0*/  UISETP.NE.AND UP0, UPT, UR50, URZ, UPT ;  /* 0x000000ff3200728c */ /* 0x000fd2000bf05270 */
[----:B------:R-:W-:Y:S05]  /*8cc0*/  BRA.U !UP0, `(.L_x_125) ;  /* 0x0000000108487547 */ /* 0x000fea000b800000 */
[----:B------:R-:W2:Y:S02]  /*8cd0*/  LDCU.64 UR4, c[0x0][0x890] ;  /* 0x00011200ff0477ac */ /* 0x000ea40008000a00 */
[----:B--2---:R-:W-:-:S04]  /*8ce0*/  UISETP.NE.U32.AND UP0, UPT, UR4, URZ, UPT ;  /* 0x000000ff0400728c */ /* 0x004fc8000bf05070 */
[----:B------:R-:W-:-:S09]  /*8cf0*/  UISETP.NE.AND.EX UP0, UPT, UR5, URZ, UPT, UP0 ;  /* 0x000000ff0500728c */ /* 0x000fd2000bf05300 */
[----:B------:R-:W-:Y:S05]  /*8d00*/  BRA.U UP0, `(.L_x_126) ;  /* 0x00000001000c7547 */ /* 0x000fea000b800000 */
[----:B------:R-:W-:-:S13]  /*8d10*/  FSETP.NEU.AND P0, PT, R49, RZ, PT ;  /* 0x000000ff3100720b */ /* 0x000fda0003f0d000 */
[----:B------:R-:W-:Y:S05]  /*8d20*/  @!P0 EXIT ;  /* 0x000000000000894d */ /* 0x000fea0003800000 */
[----:B------:R-:W-:Y:S05]  /*8d30*/  BRA `(.L_x_125) ;  /* 0x00000000002c7947 */ /* 0x000fea0003800000 */
.L_x_126:
[----:B------:R-:W-:Y:S01]  /*8d40*/  ISETP.NE.AND P0, PT, R104, RZ, PT ;  /* 0x000000ff6800720c */ /* 0x000fe20003f05270 */
[----:B------:R-:W-:-:S12]  /*8d50*/  BSSY.RECONVERGENT B0, `(.L_x_125) ;  /* 0x0000009000007945 */ /* 0x000fd80003800200 */
[----:B------:R-:W-:Y:S05]  /*8d60*/  @P0 BRA `(.L_x_127) ;  /* 0x0000000000140947 */ /* 0x000fea0003800000 */
[----:B------:R-:W2:Y:S02]  /*8d70*/  LDCU.64 UR4, c[0x0][0x888] ;  /* 0x00011100ff0477ac */ /* 0x000ea40008000a00 */
[----:B--2---:R-:W-:-:S04]  /*8d80*/  ISETP.NE.U32.AND P0, PT, RZ, UR4, PT ;  /* 0x00000004ff007c0c */ /* 0x004fc8000bf05070 */
[----:B------:R-:W-:-:S13]  /*8d90*/  ISETP.NE.AND.EX P0, PT, RZ, UR5, PT, P0 ;  /* 0x00000005ff007c0c */ /* 0x000fda000bf05300 */
[----:B------:R-:W-:Y:S05]  /*8da0*/  @!P0 EXIT ;  /* 0x000000000000894d */ /* 0x000fea0003800000 */
[----:B------:R-:W-:Y:S05]  /*8db0*/  BRA `(.L_x_128) ;  /* 0x0000000000087947 */ /* 0x000fea0003800000 */
.L_x_127:
[----:B------:R-:W-:-:S13]  /*8dc0*/  FSETP.NEU.AND P0, PT, R49, RZ, PT ;  /* 0x000000ff3100720b */ /* 0x000fda0003f0d000 */
[----:B------:R-:W-:Y:S05]  /*8dd0*/  @!P0 EXIT ;  /* 0x000000000000894d */ /* 0x000fea0003800000 */
.L_x_128:
[----:B------:R-:W-:Y:S05]  /*8de0*/  BSYNC.RECONVERGENT B0 ;  /* 0x0000000000007941 */ /* 0x000fea0003800200 */
.L_x_125:
[----:B------:R-:W-:Y:S01]  /*8df0*/  ULEA UR4, UR51, UR48, 0x3 ;  /* 0x0000003033047291 */ /* 0x000fe2000f8e18ff */
[----:B------:R-:W-:-:S04]  /*8e00*/  DEPBAR.LE SB0, 0x0 ;  /* 0x000080000000791a */ /* 0x000fc80000000000 */
[----:B------:R-:W-:-:S04]  /*8e10*/  UIADD3 UR4, UPT, UPT, UR4, 0x40, URZ ;  /* 0x0000004004047890 */ /* 0x000fc8000fffe0ff */
[----:B------:R-:W-:-:S09]  /*8e20*/  UPRMT UR4, UR37, 0x654, UR4 ;  /* 0x0000065425047896 */ /* 0x000fd20008000004 */
[----:B------:R-:W-:Y:S01]  /*8e30*/  SYNCS.ARRIVE.TRANS64.RED.A1T0 RZ, [UR4], RZ ;  /* 0x000000ffffff79a7 */ /* 0x000fe20008100404 */
[----:B------:R-:W-:Y:S05]  /*8e40*/  EXIT ;  /* 0x000000000000794d */ /* 0x000fea0003800000 */
.L_x_19:
[----:B--2---:R2:W1:Y:S02]  /*8e50*/  SYNCS.PHASECHK.TRANS64.TRYWAIT P0, [R2+URZ+0xe0], R3 ;  /* 0x0000e003020075a7 */ /* 0x00446400080011ff */
[----:B-1----:R-:W-:Y:S05]  /*8e60*/  @!P0 NANOSLEEP.SYNCS 0x989680 ;  /* 0x009896800000895d */ /* 0x002fea0003900000 */
[----:B------:R-:W1:Y:S02]  /*8e70*/  @!P0 SYNCS.PHASECHK.TRANS64 P0, [R2+URZ+0xe0], R3 ;  /* 0x0000e003020085a7 */ /* 0x000e6400080010ff */
[----:B-1----:R-:W-:Y:S05]  /*8e80*/  @!P0 BRA `(.L_x_19) ;  /* 0xfffffffc00f08947 */ /* 0x002fea000383ffff */
[----:B------:R-:W-:Y:S05]  /*8e90*/  BRA `(.L_x_129) ;  /* 0xffffff8400c07947 */ /* 0x000fea000383ffff */
.L_x_22:
[----:B-1----:R-:W-:-:S07]  /*8ea0*/  MOV R2, UR33 ;  /* 0x0000002100027c02 */ /* 0x002fce0008000f00 */
.L_x_130:
[----:B-1----:R1:W2:Y:S02]  /*8eb0*/  SYNCS.PHASECHK.TRANS64.TRYWAIT P0, [R2+URZ+0x10], R4 ;  /* 0x00001004020075a7 */ /* 0x0022a400080011ff */
[----:B--2---:R-:W-:Y:S05]  /*8ec0*/  @!P0 NANOSLEEP.SYNCS 0x989680 ;  /* 0x009896800000895d */ /* 0x004fea0003900000 */
[----:B------:R-:W2:Y:S02]  /*8ed0*/  @!P0 SYNCS.PHASECHK.TRANS64 P0, [R2+URZ+0x10], R4 ;  /* 0x00001004020085a7 */ /* 0x000ea400080010ff */
[----:B--2---:R-:W-:Y:S05]  /*8ee0*/  @!P0 BRA `(.L_x_130) ;  /* 0xfffffffc00f08947 */ /* 0x004fea000383ffff */
[----:B------:R-:W-:Y:S05]  /*8ef0*/  BRA `(.L_x_21) ;  /* 0xffffff8800107947 */ /* 0x000fea000383ffff */
.L_x_28:
[----:B-1----:R-:W-:-:S07]  /*8f00*/  MOV R2, UR33 ;  /* 0x0000002100027c02 */ /* 0x002fce0008000f00 */
.L_x_131:
[----:B-1----:R1:W2:Y:S02]  /*8f10*/  SYNCS.PHASECHK.TRANS64.TRYWAIT P0, [R2+URZ+0x10], R4 ;  /* 0x00001004020075a7 */ /* 0x0022a400080011ff */
[----:B--2---:R-:W-:Y:S05]  /*8f20*/  @!P0 NANOSLEEP.SYNCS 0x989680 ;  /* 0x009896800000895d */ /* 0x004fea0003900000 */
[----:B------:R-:W2:Y:S02]  /*8f30*/  @!P0 SYNCS.PHASECHK.TRANS64 P0, [R2+URZ+0x10], R4 ;  /* 0x00001004020085a7 */ /* 0x000ea400080010ff */
[----:B--2---:R-:W-:Y:S05]  /*8f40*/  @!P0 BRA `(.L_x_131) ;  /* 0xfffffffc00f08947 */ /* 0x004fea000383ffff */
[----:B------:R-:W-:Y:S05]  /*8f50*/  BRA `(.L_x_27) ;  /* 0xffffff8800e47947 */ /* 0x000fea000383ffff */
.L_x_32:
[----:B-1----:R1:W2:Y:S02]  /*8f60*/  SYNCS.PHASECHK.TRANS64.TRYWAIT P0, [R2+URZ+0x70], R3 ;  /* 0x00007003020075a7 */ /* 0x0022a400080011ff */
[----:B--2---:R-:W-:Y:S05]  /*8f70*/  @!P0 NANOSLEEP.SYNCS 0x989680 ;  /* 0x009896800000895d */ /* 0x004fea0003900000 */
[----:B------:R-:W2:Y:S02]  /*8f80*/  @!P0 SYNCS.PHASECHK.TRANS64 P0, [R2+URZ+0x70], R3 ;  /* 0x00007003020085a7 */ /* 0x000ea400080010ff */
[----:B--2---:R-:W-:Y:S05]  /*8f90*/  @!P0 BRA `(.L_x_32) ;  /* 0xfffffffc00f08947 */ /* 0x004fea000383ffff */
[----:B------:R-:W-:Y:S05]  /*8fa0*/  BRA `(.L_x_132) ;  /* 0xffffff8c00987947 */ /* 0x000fea000383ffff */
.L_x_36:
[----:B----4-:R-:W-:-:S07]  /*8fb0*/  MOV R0, UR4 ;  /* 0x0000000400007c02 */ /* 0x010fce0008000f00 */
.L_x_133:
[----:B-1----:R1:W2:Y:S02]  /*8fc0*/  SYNCS.PHASECHK.TRANS64.TRYWAIT P0, [R0+URZ], R2 ;  /* 0x00000002000075a7 */ /* 0x0022a400080011ff */
[----:B--2---:R-:W-:Y:S05]  /*8fd0*/  @!P0 NANOSLEEP.SYNCS 0x989680 ;  /* 0x009896800000895d */ /* 0x004fea0003900000 */
[----:B------:R-:W2:Y:S02]  /*8fe0*/  @!P0 SYNCS.PHASECHK.TRANS64 P0, [R0+URZ], R2 ;  /* 0x00000002000085a7 */ /* 0x000ea400080010ff */
[----:B--2---:R-:W-:Y:S05]  /*8ff0*/  @!P0 BRA `(.L_x_133) ;  /* 0xfffffffc00f08947 */ /* 0x004fea000383ffff */
[----:B------:R-:W-:Y:S05]  /*9000*/  BRA `(.L_x_134) ;  /* 0xffffff9400087947 */ /* 0x000fea000383ffff */
.L_x_39:
[----:B-1----:R1:W2:Y:S02]  /*9010*/  SYNCS.PHASECHK.TRANS64.TRYWAIT P0, [R0+URZ+0xd0], R4 ;  /* 0x0000d004000075a7 */ /* 0x0022a400080011ff */
[----:B--2---:R-:W-:Y:S05]  /*9020*/  @!P0 NANOSLEEP.SYNCS 0x989680 ;  /* 0x009896800000895d */ /* 0x004fea0003900000 */
[----:B------:R-:W2:Y:S02]  /*9030*/  @!P0 SYNCS.PHASECHK.TRANS64 P0, [R0+URZ+0xd0], R4 ;  /* 0x0000d004000085a7 */ /* 0x000ea400080010ff */
[----:B--2---:R-:W-:Y:S05]  /*9040*/  @!P0 BRA `(.L_x_39) ;  /* 0xfffffffc00f08947 */ /* 0x004fea000383ffff */
[----:B------:R-:W-:Y:S05]  /*9050*/  BRA `(.L_x_135) ;  /* 0xffffff9400647947 */ /* 0x000fea000383ffff */
.L_x_40:
[----:B------:R-:W-:-:S07]  /*9060*/  MOV R0, UR5 ;  /* 0x0000000500007c02 */ /* 0x000fce0008000f00 */
.L_x_136:
[----:B-1----:R1:W2:Y:S02]  /*9070*/  SYNCS.PHASECHK.TRANS64.TRYWAIT P0, [R0+URZ+0x80], R5 ;  /* 0x00008005000075a7 */ /* 0x0022a400080011ff */
[----:B--2---:R-:W-:Y:S05]  /*9080*/  @!P0 NANOSLEEP.SYNCS 0x989680 ;  /* 0x009896800000895d */ /* 0x004fea0003900000 */
[----:B------:R-:W2:Y:S02]  /*9090*/  @!P0 SYNCS.PHASECHK.TRANS64 P0, [R0+URZ+0x80], R5 ;  /* 0x00008005000085a7 */ /* 0x000ea400080010ff */
[----:B--2---:R-:W-:Y:S05]  /*90a0*/  @!P0 BRA `(.L_x_136) ;  /* 0xfffffffc00f08947 */ /* 0x004fea000383ffff */
[----:B------:R-:W-:Y:S05]  /*90b0*/  BRA `(.L_x_137) ;  /* 0xffffff9400747947 */ /* 0x000fea000383ffff */
.L_x_41:
[----:B-1----:R1:W2:Y:S02]  /*90c0*/  SYNCS.PHASECHK.TRANS64.TRYWAIT P1, [R0+URZ+0x70], R4 ;  /* 0x00007004000075a7 */ /* 0x0022a400080211ff */
[----:B--2---:R-:W-:Y:S05]  /*90d0*/  @!P1 NANOSLEEP.SYNCS 0x989680 ;  /* 0x009896800000995d */ /* 0x004fea0003900000 */
[----:B------:R-:W2:Y:S02]  /*90e0*/  @!P1 SYNCS.PHASECHK.TRANS64 P1, [R0+URZ+0x70], R4 ;  /* 0x00007004000095a7 */ /* 0x000ea400080210ff */
[----:B--2---:R-:W-:Y:S05]  /*90f0*/  @!P1 BRA `(.L_x_41) ;  /* 0xfffffffc00f09947 */ /* 0x004fea000383ffff */
[----:B------:R-:W-:Y:S05]  /*9100*/  BRA `(.L_x_138) ;  /* 0xffffff9400a47947 */ /* 0x000fea000383ffff */
.L_x_44:
[----:B------:R-:W-:-:S07]  /*9110*/  MOV R0, UR5 ;  /* 0x0000000500007c02 */ /* 0x000fce0008000f00 */
.L_x_139:
[----:B-1----:R1:W2:Y:S02]  /*9120*/  SYNCS.PHASECHK.TRANS64.TRYWAIT P0, [R0+URZ+0x80], R2 ;  /* 0x00008002000075a7 */ /* 0x0022a400080011ff */
[----:B--2---:R-:W-:Y:S05]  /*9130*/  @!P0 NANOSLEEP.SYNCS 0x989680 ;  /* 0x009896800000895d */ /* 0x004fea0003900000 */
[----:B------:R-:W2:Y:S02]  /*9140*/  @!P0 SYNCS.PHASECHK.TRANS64 P0, [R0+URZ+0x80], R2 ;  /* 0x00008002000085a7 */ /* 0x000ea400080010ff */
[----:B--2---:R-:W-:Y:S05]  /*9150*/  @!P0 BRA `(.L_x_139) ;  /* 0xfffffffc00f08947 */ /* 0x004fea000383ffff */
[----:B------:R-:W-:Y:S05]  /*9160*/  BRA `(.L_x_43) ;  /* 0xffffff9400f87947 */ /* 0x000fea000383ffff */
.L_x_51:
[----:B-1----:R1:W2:Y:S02]  /*9170*/  SYNCS.PHASECHK.TRANS64.TRYWAIT P1, [R0+URZ+0x70], R2 ;  /* 0x00007002000075a7 */ /* 0x0022a400080211ff */
[----:B--2---:R-:W-:Y:S05]  /*9180*/  @!P1 NANOSLEEP.SYNCS 0x989680 ;  /* 0x009896800000995d */ /* 0x004fea0003900000 */
[----:B------:R-:W2:Y:S02]  /*9190*/  @!P1 SYNCS.PHASECHK.TRANS64 P1, [R0+URZ+0x70], R2 ;  /* 0x00007002000095a7 */ /* 0x000ea400080210ff */
[----:B--2---:R-:W-:Y:S05]  /*91a0*/  @!P1 BRA `(.L_x_51) ;  /* 0xfffffffc00f09947 */ /* 0x004fea000383ffff */
[----:B------:R-:W-:Y:S05]  /*91b0*/  BRA `(.L_x_140) ;  /* 0xffffff9c00887947 */ /* 0x000fea000383ffff */
.L_x_52:
[----:B------:R-:W-:-:S07]  /*91c0*/  MOV R2, UR6 ;  /* 0x0000000600027c02 */ /* 0x000fce0008000f00 */
.L_x_141:
[----:B-1----:R1:W2:Y:S02]  /*91d0*/  SYNCS.PHASECHK.TRANS64.TRYWAIT P0, [R2+URZ+0xb0], R0 ;  /* 0x0000b000020075a7 */ /* 0x0022a400080011ff */
[----:B--2---:R-:W-:Y:S05]  /*91e0*/  @!P0 NANOSLEEP.SYNCS 0x989680 ;  /* 0x009896800000895d */ /* 0x004fea0003900000 */
[----:B------:R-:W2:Y:S02]  /*91f0*/  @!P0 SYNCS.PHASECHK.TRANS64 P0, [R2+URZ+0xb0], R0 ;  /* 0x0000b000020085a7 */ /* 0x000ea400080010ff */
[----:B--2---:R-:W-:Y:S05]  /*9200*/  @!P0 BRA `(.L_x_141) ;  /* 0xfffffffc00f08947 */ /* 0x004fea000383ffff */
[----:B------:R-:W-:Y:S05]  /*9210*/  BRA `(.L_x_142) ;  /* 0xffffff9c00c07947 */ /* 0x000fea000383ffff */
.L_x_55:
[----:B------:R-:W-:Y:S07]  /*9220*/  MOV R0, UR11 ;  /* 0x0000000b00007c02 */ /* 0x000fee0008000f00 */
.L_x_143:
[----:B-1----:R1:W2:Y:S02]  /*9230*/  SYNCS.PHASECHK.TRANS64.TRYWAIT P0, [R0+URZ], R2 ;  /* 0x00000002000075a7 */ /* 0x0022a400080011ff */
[----:B--2---:R-:W-:Y:S05]  /*9240*/  @!P0 NANOSLEEP.SYNCS 0x989680 ;  /* 0x009896800000895d */ /* 0x004fea0003900000 */
[----:B------:R-:W2:Y:S02]  /*9250*/  @!P0 SYNCS.PHASECHK.TRANS64 P0, [R0+URZ], R2 ;  /* 0x00000002000085a7 */ /* 0x000ea400080010ff */
[----:B--2---:R-:W-:Y:S05]  /*9260*/  @!P0 BRA `(.L_x_143) ;  /* 0xfffffffc00f08947 */ /* 0x004fea000383ffff */
[----:B------:R-:W-:Y:S05]  /*9270*/  BRA `(.L_x_54) ;  /* 0xffffff9c00dc7947 */ /* 0x000fea000383ffff */
.L_x_58:
[----:B------:R-:W-:-:S07]  /*9280*/  MOV R0, UR6 ;  /* 0x0000000600007c02 */ /* 0x000fce0008000f00 */
.L_x_144:
[----:B--2---:R2:W4:Y:S02]  /*9290*/  SYNCS.PHASECHK.TRANS64.TRYWAIT P0, [R0+URZ], R2 ;  /* 0x00000002000075a7 */ /* 0x00452400080011ff */
[----:B----4-:R-:W-:Y:S05]  /*92a0*/  @!P0 NANOSLEEP.SYNCS 0x989680 ;  /* 0x009896800000895d */ /* 0x010fea0003900000 */
[----:B------:R-:W4:Y:S02]  /*92b0*/  @!P0 SYNCS.PHASECHK.TRANS64 P0, [R0+URZ], R2 ;  /* 0x00000002000085a7 */ /* 0x000f2400080010ff */
[----:B----4-:R-:W-:Y:S05]  /*92c0*/  @!P0 BRA `(.L_x_144) ;  /* 0xfffffffc00f08947 */ /* 0x010fea000383ffff */
[----:B------:R-:W-:Y:S05]  /*92d0*/  BRA `(.L_x_145) ;  /* 0xffffffa400087947 */ /* 0x000fea000383ffff */
.L_x_59:
[----:B------:R-:W-:-:S07]  /*92e0*/  MOV R0, UR6 ;  /* 0x0000000600007c02 */ /* 0x000fce0008000f00 */
.L_x_146:
[----:B-1----:R1:W2:Y:S02]  /*92f0*/  SYNCS.PHASECHK.TRANS64.TRYWAIT P0, [R0+URZ], R3 ;  /* 0x00000003000075a7 */ /* 0x0022a400080011ff */
[----:B--2---:R-:W-:Y:S05]  /*9300*/  @!P0 NANOSLEEP.SYNCS 0x989680 ;  /* 0x009896800000895d */ /* 0x004fea0003900000 */
[----:B------:R-:W2:Y:S02]  /*9310*/  @!P0 SYNCS.PHASECHK.TRANS64 P0, [R0+URZ], R3 ;  /* 0x00000003000085a7 */ /* 0x000ea400080010ff */
[----:B--2---:R-:W-:Y:S05]  /*9320*/  @!P0 BRA `(.L_x_146) ;  /* 0xfffffffc00f08947 */ /* 0x004fea000383ffff */
[----:B------:R-:W-:Y:S05]  /*9330*/  BRA `(.L_x_147) ;  /* 0xffffffa400147947 */ /* 0x000fea000383ffff */
.L_x_60:
[----:B------:R-:W-:-:S07]  /*9340*/  MOV R0, UR6 ;  /* 0x0000000600007c02 */ /* 0x000fce0008000f00 */
.L_x_148:
[----:B-1----:R1:W2:Y:S02]  /*9350*/  SYNCS.PHASECHK.TRANS64.TRYWAIT P0, [R0+URZ], R3 ;  /* 0x00000003000075a7 */ /* 0x0022a400080011ff */
[----:B--2---:R-:W-:Y:S05]  /*9360*/  @!P0 NANOSLEEP.SYNCS 0x989680 ;  /* 0x009896800000895d */ /* 0x004fea0003900000 */
[----:B------:R-:W2:Y:S02]  /*9370*/  @!P0 SYNCS.PHASECHK.TRANS64 P0, [R0+URZ], R3 ;  /* 0x00000003000085a7 */ /* 0x000ea400080010ff */
[----:B--2---:R-:W-:Y:S05]  /*9380*/  @!P0 BRA `(.L_x_148) ;  /* 0xfffffffc00f08947 */ /* 0x004fea000383ffff */
[----:B------:R-:W-:Y:S05]  /*9390*/  BRA `(.L_x_149) ;  /* 0xffffffa400207947 */ /* 0x000fea000383ffff */
.L_x_61:
[----:B-1----:R-:W-:-:S07]  /*93a0*/  MOV R0, UR7 ;  /* 0x0000000700007c02 */ /* 0x002fce0008000f00 */
.L_x_150:
[----:B-1----:R1:W2:Y:S02]  /*93b0*/  SYNCS.PHASECHK.TRANS64.TRYWAIT P0, [R0+URZ], R2 ;  /* 0x00000002000075a7 */ /* 0x0022a400080011ff */
[----:B--2---:R-:W-:Y:S05]  /*93c0*/  @!P0 NANOSLEEP.SYNCS 0x989680 ;  /* 0x009896800000895d */ /* 0x004fea0003900000 */
[----:B------:R-:W2:Y:S02]  /*93d0*/  @!P0 SYNCS.PHASECHK.TRANS64 P0, [R0+URZ], R2 ;  /* 0x00000002000085a7 */ /* 0x000ea400080010ff */
[----:B--2---:R-:W-:Y:S05]  /*93e0*/  @!P0 BRA `(.L_x_150) ;  /* 0xfffffffc00f08947 */ /* 0x004fea000383ffff */
[----:B------:R-:W-:Y:S05]  /*93f0*/  BRA `(.L_x_151) ;  /* 0xffffffa4002c7947 */ /* 0x000fea000383ffff */
.L_x_66:
[----:B--2---:R2:W3:Y:S02]  /*9400*/  SYNCS.PHASECHK.TRANS64.TRYWAIT P0, [R0+URZ+0x70], R2 ;  /* 0x00007002000075a7 */ /* 0x0044e400080011ff */
[----:B---3--:R-:W-:Y:S05]  /*9410*/  @!P0 NANOSLEEP.SYNCS 0x989680 ;  /* 0x009896800000895d */ /* 0x008fea0003900000 */
[----:B------:R-:W3:Y:S02]  /*9420*/  @!P0 SYNCS.PHASECHK.TRANS64 P0, [R0+URZ+0x70], R2 ;  /* 0x00007002000085a7 */ /* 0x000ee400080010ff */
[----:B---3--:R-:W-:Y:S05]  /*9430*/  @!P0 BRA `(.L_x_66) ;  /* 0xfffffffc00f08947 */ /* 0x008fea000383ffff */
[----:B------:R-:W-:Y:S05]  /*9440*/  BRA `(.L_x_152) ;  /* 0xffffffa800387947 */ /* 0x000fea000383ffff */
.L_x_69:
[----:B------:R-:W-:Y:S07]  /*9450*/  MOV R0, UR7 ;  /* 0x0000000700007c02 */ /* 0x000fee0008000f00 */
.L_x_153:
[----:B--2---:R2:W3:Y:S02]  /*9460*/  SYNCS.PHASECHK.TRANS64.TRYWAIT P0, [R0+URZ+0x68], R2 ;  /* 0x00006802000075a7 */ /* 0x0044e400080011ff */
[----:B---3--:R-:W-:Y:S05]  /*9470*/  @!P0 NANOSLEEP.SYNCS 0x989680 ;  /* 0x009896800000895d */ /* 0x008fea0003900000 */
[----:B------:R-:W3:Y:S02]  /*9480*/  @!P0 SYNCS.PHASECHK.TRANS64 P0, [R0+URZ+0x68], R2 ;  /* 0x00006802000085a7 */ /* 0x000ee400080010ff */
[----:B---3--:R-:W-:Y:S05]  /*9490*/  @!P0 BRA `(.L_x_153) ;  /* 0xfffffffc00f08947 */ /* 0x008fea000383ffff */
[----:B------:R-:W-:Y:S05]  /*94a0*/  BRA `(.L_x_68) ;  /* 0xffffffac00187947 */ /* 0x000fea000383ffff */
.L_x_72:
[----:B------:R-:W-:Y:S07]  /*94b0*/  MOV R0, UR7 ;  /* 0x0000000700007c02 */ /* 0x000fee0008000f00 */
.L_x_154:
[----:B-1----:R1:W2:Y:S02]  /*94c0*/  SYNCS.PHASECHK.TRANS64.TRYWAIT P0, [R0+URZ+0x40], R14 ;  /* 0x0000400e000075a7 */ /* 0x0022a400080011ff */
[----:B--2---:R-:W-:Y:S05]  /*94d0*/  @!P0 NANOSLEEP.SYNCS 0x989680 ;  /* 0x009896800000895d */ /* 0x004fea0003900000 */
[----:B------:R-:W2:Y:S02]  /*94e0*/  @!P0 SYNCS.PHASECHK.TRANS64 P0, [R0+URZ+0x40], R14 ;  /* 0x0000400e000085a7 */ /* 0x000ea400080010ff */
[----:B--2---:R-:W-:Y:S05]  /*94f0*/  @!P0 BRA `(.L_x_154) ;  /* 0xfffffffc00f08947 */ /* 0x004fea000383ffff */
[----:B------:R-:W-:Y:S05]  /*9500*/  BRA `(.L_x_155) ;  /* 0xffffffac00907947 */ /* 0x000fea000383ffff */
.L_x_73:
[----:B------:R-:W-:Y:S07]  /*9510*/  MOV R0, UR7 ;  /* 0x0000000700007c02 */ /* 0x000fee0008000f00 */
.L_x_156:
[----:B-1----:R1:W2:Y:S02]  /*9520*/  SYNCS.PHASECHK.TRANS64.TRYWAIT P0, [R0+URZ+0x48], R14 ;  /* 0x0000480e000075a7 */ /* 0x0022a400080011ff */
[----:B--2---:R-:W-:Y:S05]  /*9530*/  @!P0 NANOSLEEP.SYNCS 0x989680 ;  /* 0x009896800000895d */ /* 0x004fea0003900000 */
[----:B------:R-:W2:Y:S02]  /*9540*/  @!P0 SYNCS.PHASECHK.TRANS64 P0, [R0+URZ+0x48], R14 ;  /* 0x0000480e000085a7 */ /* 0x000ea400080010ff */
[----:B--2---:R-:W-:Y:S05]  /*9550*/  @!P0 BRA `(.L_x_156) ;  /* 0xfffffffc00f08947 */ /* 0x004fea000383ffff */
[----:B------:R-:W-:Y:S05]  /*9560*/  BRA `(.L_x_157) ;  /* 0xffffffac00c87947 */ /* 0x000fea000383ffff */
.L_x_74:
[----:B------:R-:W-:Y:S07]  /*9570*/  MOV R0, UR7 ;  /* 0x0000000700007c02 */ /* 0x000fee0008000f00 */
.L_x_158:
[----:B-1----:R1:W2:Y:S02]  /*9580*/  SYNCS.PHASECHK.TRANS64.TRYWAIT P0, [R0+URZ+0x50], R14 ;  /* 0x0000500e000075a7 */ /* 0x0022a400080011ff */
[----:B--2---:R-:W-:Y:S05]  /*9590*/  @!P0 NANOSLEEP.SYNCS 0x989680 ;  /* 0x009896800000895d */ /* 0x004fea0003900000 */
[----:B------:R-:W2:Y:S02]  /*95a0*/  @!P0 SYNCS.PHASECHK.TRANS64 P0, [R0+URZ+0x50], R14 ;  /* 0x0000500e000085a7 */ /* 0x000ea400080010ff */
[----:B--2---:R-:W-:Y:S05]  /*95b0*/  @!P0 BRA `(.L_x_158) ;  /* 0xfffffffc00f08947 */ /* 0x004fea000383ffff */
[----:B------:R-:W-:Y:S05]  /*95c0*/  BRA `(.L_x_159) ;  /* 0xffffffb0000c7947 */ /* 0x000fea000383ffff */
.L_x_75:
[----:B------:R-:W-:Y:S07]  /*95d0*/  MOV R0, UR7 ;  /* 0x0000000700007c02 */ /* 0x000fee0008000f00 */
.L_x_160:
[----:B-1----:R1:W2:Y:S02]  /*95e0*/  SYNCS.PHASECHK.TRANS64.TRYWAIT P0, [R0+URZ+0x58], R14 ;  /* 0x0000580e000075a7 */ /* 0x0022a400080011ff */
[----:B--2---:R-:W-:Y:S05]  /*95f0*/  @!P0 NANOSLEEP.SYNCS 0x989680 ;  /* 0x009896800000895d */ /* 0x004fea0003900000 */
[----:B------:R-:W2:Y:S02]  /*9600*/  @!P0 SYNCS.PHASECHK.TRANS64 P0, [R0+URZ+0x58], R14 ;  /* 0x0000580e000085a7 */ /* 0x000ea400080010ff */
[----:B--2---:R-:W-:Y:S05]  /*9610*/  @!P0 BRA `(.L_x_160) ;  /* 0xfffffffc00f08947 */ /* 0x004fea000383ffff */
[----:B------:R-:W-:Y:S05]  /*9620*/  BRA `(.L_x_161) ;  /* 0xffffffb000907947 */ /* 0x000fea000383ffff */
.L_x_77:
[----:B------:R-:W-:-:S07]  /*9630*/  MOV R0, UR7 ;  /* 0x0000000700007c02 */ /* 0x000fce0008000f00 */
.L_x_162:
[----:B-1----:R1:W3:Y:S02]  /*9640*/  SYNCS.PHASECHK.TRANS64.TRYWAIT P0, [R0+URZ+0x40], R2 ;  /* 0x00004002000075a7 */ /* 0x0022e400080011ff */
[----:B---3--:R-:W-:Y:S05]  /*9650*/  @!P0 NANOSLEEP.SYNCS 0x989680 ;  /* 0x009896800000895d */ /* 0x008fea0003900000 */
[----:B------:R-:W3:Y:S02]  /*9660*/  @!P0 SYNCS.PHASECHK.TRANS64 P0, [R0+URZ+0x40], R2 ;  /* 0x00004002000085a7 */ /* 0x000ee400080010ff */
[----:B---3--:R-:W-:Y:S05]  /*9670*/  @!P0 BRA `(.L_x_162) ;  /* 0xfffffffc00f08947 */ /* 0x008fea000383ffff */
[----:B------:R-:W-:Y:S05]  /*9680*/  BRA `(.L_x_163) ;  /* 0xffffffb400007947 */ /* 0x000fea000383ffff */
.L_x_78:
[----:B-1----:R-:W-:-:S07]  /*9690*/  MOV R0, UR7 ;  /* 0x0000000700007c02 */ /* 0x002fce0008000f00 */
.L_x_164:
[----:B-1----:R1:W3:Y:S02]  /*96a0*/  SYNCS.PHASECHK.TRANS64.TRYWAIT P0, [R0+URZ+0x48], R2 ;  /* 0x00004802000075a7 */ /* 0x0022e400080011ff */
[----:B---3--:R-:W-:Y:S05]  /*96b0*/  @!P0 NANOSLEEP.SYNCS 0x989680 ;  /* 0x009896800000895d */ /* 0x008fea0003900000 */
[----:B------:R-:W3:Y:S02]  /*96c0*/  @!P0 SYNCS.PHASECHK.TRANS64 P0, [R0+URZ+0x48], R2 ;  /* 0x00004802000085a7 */ /* 0x000ee400080010ff */
[----:B---3--:R-:W-:Y:S05]  /*96d0*/  @!P0 BRA `(.L_x_164) ;  /* 0xfffffffc00f08947 */ /* 0x008fea000383ffff */
[----:B------:R-:W-:Y:S05]  /*96e0*/  BRA `(.L_x_165) ;  /* 0xffffffb000f07947 */ /* 0x000fea000383ffff */
.L_x_79:
[----:B-1----:R-:W-:-:S07]  /*96f0*/  MOV R0, UR7 ;  /* 0x0000000700007c02 */ /* 0x002fce0008000f00 */
.L_x_166:
[----:B-1----:R1:W3:Y:S02]  /*9700*/  SYNCS.PHASECHK.TRANS64.TRYWAIT P0, [R0+URZ+0x50], R2 ;  /* 0x00005002000075a7 */ /* 0x0022e400080011ff */
[----:B---3--:R-:W-:Y:S05]  /*9710*/  @!P0 NANOSLEEP.SYNCS 0x989680 ;  /* 0x009896800000895d */ /* 0x008fea0003900000 */
[----:B------:R-:W3:Y:S02]  /*9720*/  @!P0 SYNCS.PHASECHK.TRANS64 P0, [R0+URZ+0x50], R2 ;  /* 0x00005002000085a7 */ /* 0x000ee400080010ff */
[----:B---3--:R-:W-:Y:S05]  /*9730*/  @!P0 BRA `(.L_x_166) ;  /* 0xfffffffc00f08947 */ /* 0x008fea000383ffff */
[----:B------:R-:W-:Y:S05]  /*9740*/  BRA `(.L_x_167) ;  /* 0xffffffb000e07947 */ /* 0x000fea000383ffff */
.L_x_81:
[----:B--2---:R2:W4:Y:S02]  /*9750*/  SYNCS.PHASECHK.TRANS64.TRYWAIT P0, [R0+URZ+0x70], R2 ;  /* 0x00007002000075a7 */ /* 0x00452400080011ff */
[----:B----4-:R-:W-:Y:S05]  /*9760*/  @!P0 NANOSLEEP.SYNCS 0x989680 ;  /* 0x009896800000895d */ /* 0x010fea0003900000 */
[----:B------:R-:W4:Y:S02]  /*9770*/  @!P0 SYNCS.PHASECHK.TRANS64 P0, [R0+URZ+0x70], R2 ;  /* 0x00007002000085a7 */ /* 0x000f2400080010ff */
[----:B----4-:R-:W-:Y:S05]  /*9780*/  @!P0 BRA `(.L_x_81) ;  /* 0xfffffffc00f08947 */ /* 0x010fea000383ffff */
[----:B------:R-:W-:Y:S05]  /*9790*/  BRA `(.L_x_168) ;  /* 0xffffffb400a87947 */ /* 0x000fea000383ffff */
.L_x_92:
[----:B-1----:R-:W-:Y:S04]  /*97a0*/  MOV R2, UR48 ;  /* 0x0000003000027c02 */ /* 0x002fe80008000f00 */
[----:B------:R1:W3:Y:S03]  /*97b0*/  SYNCS.PHASECHK.TRANS64.TRYWAIT P1, [R2+URZ+0x20], R3 ;  /* 0x00002003020075a7 */ /* 0x0002e600080211ff */
[----:B---3--:R-:W-:Y:S05]  /*97c0*/  @!P1 NANOSLEEP.SYNCS 0x989680 ;  /* 0x009896800000995d */ /* 0x008fea0003900000 */
[----:B------:R-:W3:Y:S02]  /*97d0*/  @!P1 SYNCS.PHASECHK.TRANS64 P1, [R2+URZ+0x20], R3 ;  /* 0x00002003020095a7 */ /* 0x000ee400080210ff */
[----:B---3--:R-:W-:Y:S05]  /*97e0*/  @!P1 BRA `(.L_x_92) ;  /* 0xfffffffc00ec9947 */ /* 0x008fea000383ffff */
[----:B------:R-:W-:Y:S05]  /*97f0*/  BRA `(.L_x_91) ;  /* 0xffffffc000b47947 */ /* 0x000fea000383ffff */
.L_x_94:
[----:B-1----:R1:W4:Y:S02]  /*9800*/  SYNCS.PHASECHK.TRANS64.TRYWAIT P0, [R64+URZ+0x90], R0 ;  /* 0x00009000400075a7 */ /* 0x00232400080011ff */
[----:B----4-:R-:W-:Y:S05]  /*9810*/  @!P0 NANOSLEEP.SYNCS 0x989680 ;  /* 0x009896800000895d */ /* 0x010fea0003900000 */
[----:B------:R-:W4:Y:S02]  /*9820*/  @!P0 SYNCS.PHASECHK.TRANS64 P0, [R64+URZ+0x90], R0 ;  /* 0x00009000400085a7 */ /* 0x000f2400080010ff */
[----:B----4-:R-:W-:Y:S05]  /*9830*/  @!P0 BRA `(.L_x_94) ;  /* 0xfffffffc00f08947 */ /* 0x010fea000383ffff */
[----:B------:R-:W-:Y:S05]  /*9840*/  BRA `(.L_x_93) ;  /* 0xffffffc000dc7947 */ /* 0x000fea000383ffff */
.L_x_103:
[----:B--2---:R2:W4:Y:S02]  /*9850*/  SYNCS.PHASECHK.TRANS64.TRYWAIT P0, [R2+URZ+0x20], R0 ;  /* 0x00002000020075a7 */ /* 0x00452400080011ff */
[----:B----4-:R-:W-:Y:S05]  /*9860*/  @!P0 NANOSLEEP.SYNCS 0x989680 ;  /* 0x009896800000895d */ /* 0x010fea0003900000 */
[----:B------:R-:W4:Y:S02]  /*9870*/  @!P0 SYNCS.PHASECHK.TRANS64 P0, [R2+URZ+0x20], R0 ;  /* 0x00002000020085a7 */ /* 0x000f2400080010ff */
[----:B----4-:R-:W-:Y:S05]  /*9880*/  @!P0 BRA `(.L_x_103) ;  /* 0xfffffffc00f08947 */ /* 0x010fea000383ffff */
[----:B------:R-:W-:Y:S05]  /*9890*/  BRA `(.L_x_102) ;  /* 0xffffffcc00b87947 */ /* 0x000fea000383ffff */
.L_x_111:
[----:B--2---:R2:W4:Y:S02]  /*98a0*/  SYNCS.PHASECHK.TRANS64.TRYWAIT P0, [R0+URZ+0x20], R6 ;  /* 0x00002006000075a7 */ /* 0x00452400080011ff */
[----:B----4-:R-:W-:Y:S05]  /*98b0*/  @!P0 NANOSLEEP.SYNCS 0x989680 ;  /* 0x009896800000895d */ /* 0x010fea0003900000 */
[----:B------:R-:W4:Y:S02]  /*98c0*/  @!P0 SYNCS.PHASECHK.TRANS64 P0, [R0+URZ+0x20], R6 ;  /* 0x00002006000085a7 */ /* 0x000f2400080010ff */
[----:B----4-:R-:W-:Y:S05]  /*98d0*/  @!P0 BRA `(.L_x_111) ;  /* 0xfffffffc00f08947 */ /* 0x010fea000383ffff */
[----:B------:R-:W-:Y:S05]  /*98e0*/  BRA `(.L_x_110) ;  /* 0xffffffd800b87947 */ /* 0x000fea000383ffff */
.L_x_119:
[----:B--2---:R2:W4:Y:S02]  /*98f0*/  SYNCS.PHASECHK.TRANS64.TRYWAIT P0, [R0+URZ+0x20], R5 ;  /* 0x00002005000075a7 */ /* 0x00452400080011ff */
[----:B----4-:R-:W-:Y:S05]  /*9900*/  @!P0 NANOSLEEP.SYNCS 0x989680 ;  /* 0x009896800000895d */ /* 0x010fea0003900000 */
[----:B------:R-:W4:Y:S02]  /*9910*/  @!P0 SYNCS.PHASECHK.TRANS64 P0, [R0+URZ+0x20], R5 ;  /* 0x00002005000085a7 */ /* 0x000f2400080010ff */
[----:B----4-:R-:W-:Y:S05]  /*9920*/  @!P0 BRA `(.L_x_119) ;  /* 0xfffffffc00f08947 */ /* 0x010fea000383ffff */
[----:B------:R-:W-:Y:S05]  /*9930*/  BRA `(.L_x_118) ;  /* 0xffffffe400b87947 */ /* 0x000fea000383ffff */
        .weak           $__internal_0_$__cuda_sm10x_tcgen05_guardrail_trap_col_being_dealloced_not_returned_by_alloc
        .type           $__internal_0_$__cuda_sm10x_tcgen05_guardrail_trap_col_being_dealloced_not_returned_by_alloc,@function
        .size           $__internal_0_$__cuda_sm10x_tcgen05_guardrail_trap_col_being_dealloced_not_returned_by_alloc,($__internal_1_$__cuda_sm10x_tcgen05_guardrail_trap_phase_invalid_during_alloc - $__internal_0_$__cuda_sm10x_tcgen05_guardrail_trap_col_being_dealloced_not_returned_by_alloc)
$__internal_0_$__cuda_sm10x_tcgen05_guardrail_trap_col_being_dealloced_not_returned_by_alloc:
[----:B------:R-:W-:Y:S05]  /*9940*/  BPT.TRAP 0x1 ;  /* 0x000000040000795c */ /* 0x000fea0000300000 */
[----:B------:R-:W-:-:S04]  /*9950*/  HFMA2 R3, -RZ, RZ, 0, 0 ;  /* 0x00000000ff037431 */ /* 0x000fc800000001ff */
[----:B------:R-:W-:Y:S05]  /*9960*/  RET.REL.NODEC R2 `(_ZN7cutlass13device_kernelINS_4gemm6kernel13GemmUniversalIN4cute5tupleIJiiiiEEENS1_10collective13CollectiveMmaINS1_35MainloopSm100TmaUmmaWarpSpecializedILi2ELi2ELi4ENS5_IJNS4_1CILi1EEESB_SB_EEEEENS5_IJNSA_ILi128EEESE_SE_EEENS_10bfloat16_tENS5_IJlSB_lEEESG_SH_NS4_8TiledMMAINS4_8MMA_AtomIJNS4_20SM100_MMA_F16BF16_SSISG_SG_fLi128ELi128ELNS4_4UMMA5MajorE0ELSM_0ELNSL_7ScaleInE0ELSN_0EEEEEENS4_6LayoutISC_NS5_IJNSA_ILi0EEESR_SR_EEEEENS5_IJNS4_10UnderscoreESU_SU_EEEEENS4_13SM90_TMA_LOADENS4_14ComposedLayoutINS4_7SwizzleILi3ELi4ELi3EEENS4_18smem_ptr_flag_bitsILi16EEENSQ_INS5_IJNSA_ILi8EEENSA_ILi64EEEEEENS5_IJS14_SB_EEEEEEEvNS4_8identityESX_S18_vS19_EENS_8epilogue10collective18CollectiveEpilogueINS1B_23Sm100TmaWarpSpecializedILi4ELi2ELi32ELb1ELb0EEEJSF_NS5_IJNSQ_ISE_SB_EENSQ_INSA_ILi32EEESB_EEEEESG_SH_SG_SH_NS1B_6fusion15FusionCallbacksIS1F_NS1K_17LinearCombinationISG_fSG_fLNS_15FloatRoundStyleE2EEESF_S1J_JEEENS4_5SM1004TMEM4LOAD26SM100_TMEM_LOAD_32dp32b32xESX_NSY_INSZ_ILi2ELi4ELi3EEES12_NSQ_INS5_IJS13_S1H_EEENS5_IJS1H_SB_EEEEEEENS4_39AutoVectorizingCopyWithAssumedAlignmentILi128EEENS4_14SM90_TMA_STOREES1Y_S20_S20_EEEvvEEEEvNT_6ParamsE) ;  /* 0xffffff6402a47950 */ /* 0x000fea0003c3ffff */
        .weak           $__internal_1_$__cuda_sm10x_tcgen05_guardrail_trap_phase_invalid_during_alloc
        .type           $__internal_1_$__cuda_sm10x_tcgen05_guardrail_trap_phase_invalid_during_alloc,@function
        .size           $__internal_1_$__cuda_sm10x_tcgen05_guardrail_trap_phase_invalid_during_alloc,($__internal_2_$__cuda_sm10x_tcgen05_guardrail_trap_unallocated_columns_being_dealloced - $__internal_1_$__cuda_sm10x_tcgen05_guardrail_trap_phase_invalid_during_alloc)
$__internal_1_$__cuda_sm10x_tcgen05_guardrail_trap_phase_invalid_during_alloc:
[----:B------:R-:W-:Y:S05]  /*9970*/  BPT.TRAP 0x1 ;  /* 0x000000040000795c */ /* 0x000fea0000300000 */
[----:B------:R-:W-:-:S04]  /*9980*/  MOV R3, 0x0 ;  /* 0x0000000000037802 */ /* 0x000fc80000000f00 */
[----:B------:R-:W-:Y:S05]  /*9990*/  RET.REL.NODEC R2 `(_ZN7cutlass13device_kernelINS_4gemm6kernel13GemmUniversalIN4cute5tupleIJiiiiEEENS1_10collective13CollectiveMmaINS1_35MainloopSm100TmaUmmaWarpSpecializedILi2ELi2ELi4ENS5_IJNS4_1CILi1EEESB_SB_EEEEENS5_IJNSA_ILi128EEESE_SE_EEENS_10bfloat16_tENS5_IJlSB_lEEESG_SH_NS4_8TiledMMAINS4_8MMA_AtomIJNS4_20SM100_MMA_F16BF16_SSISG_SG_fLi128ELi128ELNS4_4UMMA5MajorE0ELSM_0ELNSL_7ScaleInE0ELSN_0EEEEEENS4_6LayoutISC_NS5_IJNSA_ILi0EEESR_SR_EEEEENS5_IJNS4_10UnderscoreESU_SU_EEEEENS4_13SM90_TMA_LOADENS4_14ComposedLayoutINS4_7SwizzleILi3ELi4ELi3EEENS4_18smem_ptr_flag_bitsILi16EEENSQ_INS5_IJNSA_ILi8EEENSA_ILi64EEEEEENS5_IJS14_SB_EEEEEEEvNS4_8identityESX_S18_vS19_EENS_8epilogue10collective18CollectiveEpilogueINS1B_23Sm100TmaWarpSpecializedILi4ELi2ELi32ELb1ELb0EEEJSF_NS5_IJNSQ_ISE_SB_EENSQ_INSA_ILi32EEESB_EEEEESG_SH_SG_SH_NS1B_6fusion15FusionCallbacksIS1F_NS1K_17LinearCombinationISG_fSG_fLNS_15FloatRoundStyleE2EEESF_S1J_JEEENS4_5SM1004TMEM4LOAD26SM100_TMEM_LOAD_32dp32b32xESX_NSY_INSZ_ILi2ELi4ELi3EEES12_NSQ_INS5_IJS13_S1H_EEENS5_IJS1H_SB_EEEEEEENS4_39AutoVectorizingCopyWithAssumedAlignmentILi128EEENS4_14SM90_TMA_STOREES1Y_S20_S20_EEEvvEEEEvNT_6ParamsE) ;  /* 0xffffff6402987950 */ /* 0x000fea0003c3ffff */
        .weak           $__internal_2_$__cuda_sm10x_tcgen05_guardrail_trap_unallocated_columns_being_dealloced
        .type           $__internal_2_$__cuda_sm10x_tcgen05_guardrail_trap_unallocated_columns_being_dealloced,@function
        .size           $__internal_2_$__cuda_sm10x_tcgen05_guardrail_trap_unallocated_columns_being_dealloced,(.L_x_170 - $__internal_2_$__cuda_sm10x_tcgen05_guardrail_trap_unallocated_columns_being_dealloced)
$__internal_2_$__cuda_sm10x_tcgen05_guardrail_trap_unallocated_columns_being_dealloced:
[----:B------:R-:W-:Y:S05]  /*99a0*/  BPT.TRAP 0x1 ;  /* 0x000000040000795c */ /* 0x000fea0000300000 */
[----:B------:R-:W-:-:S04]  /*99b0*/  HFMA2 R3, -RZ, RZ, 0, 0 ;  /* 0x00000000ff037431 */ /* 0x000fc800000001ff */
[----:B------:R-:W-:Y:S05]  /*99c0*/  RET.REL.NODEC R2 `(_ZN7cutlass13device_kernelINS_4gemm6kernel13GemmUniversalIN4cute5tupleIJiiiiEEENS1_10collective13CollectiveMmaINS1_35MainloopSm100TmaUmmaWarpSpecializedILi2ELi2ELi4ENS5_IJNS4_1CILi1EEESB_SB_EEEEENS5_IJNSA_ILi128EEESE_SE_EEENS_10bfloat16_tENS5_IJlSB_lEEESG_SH_NS4_8TiledMMAINS4_8MMA_AtomIJNS4_20SM100_MMA_F16BF16_SSISG_SG_fLi128ELi128ELNS4_4UMMA5MajorE0ELSM_0ELNSL_7ScaleInE0ELSN_0EEEEEENS4_6LayoutISC_NS5_IJNSA_ILi0EEESR_SR_EEEEENS5_IJNS4_10UnderscoreESU_SU_EEEEENS4_13SM90_TMA_LOADENS4_14ComposedLayoutINS4_7SwizzleILi3ELi4ELi3EEENS4_18smem_ptr_flag_bitsILi16EEENSQ_INS5_IJNSA_ILi8EEENSA_ILi64EEEEEENS5_IJS14_SB_EEEEEEEvNS4_8identityESX_S18_vS19_EENS_8epilogue10collective18CollectiveEpilogueINS1B_23Sm100TmaWarpSpecializedILi4ELi2ELi32ELb1ELb0EEEJSF_NS5_IJNSQ_ISE_SB_EENSQ_INSA_ILi32EEESB_EEEEESG_SH_SG_SH_NS1B_6fusion15FusionCallbacksIS1F_NS1K_17LinearCombinationISG_fSG_fLNS_15FloatRoundStyleE2EEESF_S1J_JEEENS4_5SM1004TMEM4LOAD26SM100_TMEM_LOAD_32dp32b32xESX_NSY_INSZ_ILi2ELi4ELi3EEES12_NSQ_INS5_IJS13_S1H_EEENS5_IJS1H_SB_EEEEEEENS4_39AutoVectorizingCopyWithAssumedAlignmentILi128EEENS4_14SM90_TMA_STOREES1Y_S20_S20_EEEvvEEEEvNT_6ParamsE) ;  /* 0xffffff64028c7950 */ /* 0x000fea0003c3ffff */
.L_x_169:
[----:B------:R-:W-:-:S00]  /*99d0*/  BRA `(.L_x_169) ;  /* 0xfffffffc00fc7947 */ /* 0x000fc0000383ffff */
[----:B------:R-:W-:-:S00]  /*99e0*/  NOP ;  /* 0x0000000000007918 */ /* 0x000fc00000000000 */
        /* <DEDUP_REMOVED lines=9> */
.L_x_170:


//--------------------- .nv.global.init           --------------------------
	.section	.nv.global.init,"aw",@progbits
.nv.global.init:
	.type		$str$27,@object
	.size		$str$27,($str$28 - $str$27)
$str$27:
        /*0000*/ 	.byte	0x28, 0x61, 0x64, 0x64, 0x72, 0x65, 0x73, 0x73, 0x20, 0x26, 0x20, 0x6d, 0x61, 0x73, 0x6b, 0x29
        /*0010*/ 	.byte	0x20, 0x3d, 0x3d, 0x20, 0x30, 0x00
	.type		$str$28,@object
	.size		$str$28,($str$26 - $str$28)
$str$28:
        /*0016*/ 	.byte	0x2f, 0x74, 0x6d, 0x70, 0x2f, 0x63, 0x75, 0x74, 0x6c, 0x61, 0x73, 0x73, 0x5f, 0x73, 0x77, 0x65
        /*0026*/ 	.byte	0x65, 0x70, 0x5f, 0x73, 0x72, 0x63, 0x2f, 0x69, 0x6e, 0x63, 0x6c, 0x75, 0x64, 0x65, 0x2f, 0x63
        /*0036*/ 	.byte	0x75, 0x74, 0x65, 0x2f, 0x70, 0x6f, 0x69, 0x6e, 0x74, 0x65, 0x72, 0x5f, 0x66, 0x6c, 0x61, 0x67
        /*0046*/ 	.byte	0x67, 0x65, 0x64, 0x2e, 0x68, 0x70, 0x70, 0x00
	.type		$str$26,@object
	.size		$str$26,($str$25 - $str$26)
$str$26:
        /*004e*/ 	.byte	0x2f, 0x74, 0x6d, 0x70, 0x2f, 0x63, 0x75, 0x74, 0x6c, 0x61, 0x73, 0x73, 0x5f, 0x73, 0x77, 0x65
        /*005e*/ 	.byte	0x65, 0x70, 0x5f, 0x73, 0x72, 0x63, 0x2f, 0x69, 0x6e, 0x63, 0x6c, 0x75, 0x64, 0x65, 0x2f, 0x63
        /*006e*/ 	.byte	0x75, 0x74, 0x65, 0x2f, 0x61, 0x74, 0x6f, 0x6d, 0x2f, 0x63, 0x6f, 0x70, 0x79, 0x5f, 0x74, 0x72
        /*007e*/ 	.byte	0x61, 0x69, 0x74, 0x73, 0x5f, 0x73, 0x6d, 0x31, 0x30, 0x30, 0x2e, 0x68, 0x70, 0x70, 0x00
	.type		$str$25,@object
	.size		$str$25,(__unnamed_1 - $str$25)
$str$25:
        /*008d*/ 	.byte	0x28, 0x28, 0x75, 0x69, 0x6e, 0x74, 0x33, 0x32, 0x5f, 0x74, 0x28, 0x74, 0x68, 0x72, 0x65, 0x61
        /*009d*/ 	.byte	0x64, 0x49, 0x64, 0x78, 0x2e, 0x78, 0x29, 0x20, 0x2f, 0x20, 0x33, 0x32, 0x29, 0x20, 0x25, 0x20
        /*00ad*/ 	.byte	0x34, 0x29, 0x20, 0x3d, 0x3d, 0x20, 0x28, 0x28, 0x28, 0x74, 0x6d, 0x65, 0x6d, 0x5f, 0x61, 0x64
        /*00bd*/ 	.byte	0x64, 0x72, 0x20, 0x3e, 0x3e, 0x20, 0x31, 0x36, 0x29, 0x20, 0x2f, 0x20, 0x33, 0x32, 0x29, 0x20
        /*00cd*/ 	.byte	0x25, 0x20, 0x34, 0x29, 0x00
	.type		__unnamed_1,@object
	.size		__unnamed_1,(__unnamed_2 - __unnamed_1)
__unnamed_1:
        /*00d2*/ 	.byte	0x61, 0x75, 0x74, 0x6f, 0x20, 0x63, 0x75, 0x74, 0x65, 0x3a, 0x3a, 0x61, 0x73, 0x5f, 0x70, 0x6f
        /* <DEDUP_REMOVED lines=24> */
        /*0262*/ 	.byte	0x34, 0x30, 0x39, 0x36, 0x3e, 0x3e, 0x3e, 0x3e, 0x5d, 0x00
	.type		__unnamed_2,@object
	.size		__unnamed_2,(.L_2 - __unnamed_2)
__unnamed_2:
        /* <DEDUP_REMOVED lines=42> */
        /*050c*/ 	.byte	0x3e, 0x3e, 0x5d, 0x00
.L_2:


//--------------------- .nv.shared._ZN7cutlass13device_kernelINS_4gemm6kernel13GemmUniversalIN4cute5tupleIJiiiiEEENS1_10collective13CollectiveMmaINS1_35MainloopSm100TmaUmmaWarpSpecializedILi2ELi2ELi4ENS5_IJNS4_1CILi1EEESB_SB_EEEEENS5_IJNSA_ILi128EEESE_SE_EEENS_10bfloat16_tENS5_IJlSB_lEEESG_SH_NS4_8TiledMMAINS4_8MMA_AtomIJNS4_20SM100_MMA_F16BF16_SSISG_SG_fLi128ELi128ELNS4_4UMMA5MajorE0ELSM_0ELNSL_7ScaleInE0ELSN_0EEEEEENS4_6LayoutISC_NS5_IJNSA_ILi0EEESR_SR_EEEEENS5_IJNS4_10UnderscoreESU_SU_EEEEENS4_13SM90_TMA_LOADENS4_14ComposedLayoutINS4_7SwizzleILi3ELi4ELi3EEENS4_18smem_ptr_flag_bitsILi16EEENSQ_INS5_IJNSA_ILi8EEENSA_ILi64EEEEEENS5_IJS14_SB_EEEEEEEvNS4_8identityESX_S18_vS19_EENS_8epilogue10collective18CollectiveEpilogueINS1B_23Sm100TmaWarpSpecializedILi4ELi2ELi32ELb1ELb0EEEJSF_NS5_IJNSQ_ISE_SB_EENSQ_INSA_ILi32EEESB_EEEEESG_SH_SG_SH_NS1B_6fusion15FusionCallbacksIS1F_NS1K_17LinearCombinationISG_fSG_fLNS_15FloatRoundStyleE2EEESF_S1J_JEEENS4_5SM1004TMEM4LOAD26SM100_TMEM_LOAD_32dp32b32xESX_NSY_INSZ_ILi2ELi4ELi3EEES12_NSQ_INS5_IJS13_S1H_EEENS5_IJS1H_SB_EEEEEEENS4_39AutoVectorizingCopyWithAssumedAlignmentILi128EEENS4_14SM90_TMA_STOREES1Y_S20_S20_EEEvvEEEEvNT_6ParamsE --------------------------
	.section	.nv.shared._ZN7cutlass13device_kernelINS_4gemm6kernel13GemmUniversalIN4cute5tupleIJiiiiEEENS1_10collective13CollectiveMmaINS1_35MainloopSm100TmaUmmaWarpSpecializedILi2ELi2ELi4ENS5_IJNS4_1CILi1EEESB_SB_EEEEENS5_IJNSA_ILi128EEESE_SE_EEENS_10bfloat16_tENS5_IJlSB_lEEESG_SH_NS4_8TiledMMAINS4_8MMA_AtomIJNS4_20SM100_MMA_F16BF16_SSISG_SG_fLi128ELi128ELNS4_4UMMA5MajorE0ELSM_0ELNSL_7ScaleInE0ELSN_0EEEEEENS4_6LayoutISC_NS5_IJNSA_ILi0EEESR_SR_EEEEENS5_IJNS4_10UnderscoreESU_SU_EEEEENS4_13SM90_TMA_LOADENS4_14ComposedLayoutINS4_7SwizzleILi3ELi4ELi3EEENS4_18smem_ptr_flag_bitsILi16EEENSQ_INS5_IJNSA_ILi8EEENSA_ILi64EEEEEENS5_IJS14_SB_EEEEEEEvNS4_8identityESX_S18_vS19_EENS_8epilogue10collective18CollectiveEpilogueINS1B_23Sm100TmaWarpSpecializedILi4ELi2ELi32ELb1ELb0EEEJSF_NS5_IJNSQ_ISE_SB_EENSQ_INSA_ILi32EEESB_EEEEESG_SH_SG_SH_NS1B_6fusion15FusionCallbacksIS1F_NS1K_17LinearCombinationISG_fSG_fLNS_15FloatRoundStyleE2EEESF_S1J_JEEENS4_5SM1004TMEM4LOAD26SM100_TMEM_LOAD_32dp32b32xESX_NSY_INSZ_ILi2ELi4ELi3EEES12_NSQ_INS5_IJS13_S1H_EEENS5_IJS1H_SB_EEEEEEENS4_39AutoVectorizingCopyWithAssumedAlignmentILi128EEENS4_14SM90_TMA_STOREES1Y_S20_S20_EEEvvEEEEvNT_6ParamsE,"aw",@nobits
	.sectionflags	@""
	.align	16
	.zero		1024


//--------------------- .nv.shared.reserved.0     --------------------------
	.section	.nv.shared.reserved.0,"aw",@nobits
	.weak		__nv_reservedSMEM_offset_0_alias
	.size		__nv_reservedSMEM_offset_0_alias, 0, 64
	.other		__nv_reservedSMEM_offset_0_alias,@"STO_CUDA_RESERVED_SHARED STV_DEFAULT"
__nv_reservedSMEM_offset_0_alias:
	.zero		0
.nv.shared.reserved.0:
	.zero		64
	.weak		__nv_reservedSMEM_tcgen05_partition
	.type		__nv_reservedSMEM_tcgen05_partition,@object
	.size		__nv_reservedSMEM_tcgen05_partition,(.L_0 - __nv_reservedSMEM_tcgen05_partition)
__nv_reservedSMEM_tcgen05_partition:
	.zero		32
.L_0:


//--------------------- .nv.global                --------------------------
	.section	.nv.global,"aw",@nobits
.nv.global:
	.type		_ZN40_INTERNAL_f5fc1a87_4_k_cu_eaf95a05_337854cute1_E,@object
	.size		_ZN40_INTERNAL_f5fc1a87_4_k_cu_eaf95a05_337854cute1_E,(_ZN40_INTERNAL_f5fc1a87_4_k_cu_eaf95a05_337854cuda3std3__45__cpo6cbeginE - _ZN40_INTERNAL_f5fc1a87_4_k_cu_eaf95a05_337854cute1_E)
_ZN40_INTERNAL_f5fc1a87_4_k_cu_eaf95a05_337854cute1_E:
	.zero		1
	.type		_ZN40_INTERNAL_f5fc1a87_4_k_cu_eaf95a05_337854cuda3std3__45__cpo6cbeginE,@object
	.size		_ZN40_INTERNAL_f5fc1a87_4_k_cu_eaf95a05_337854cuda3std3__45__cpo6cbeginE,(_ZN40_INTERNAL_f5fc1a87_4_k_cu_eaf95a05_337854cuda3std3__48in_placeE - _ZN40_INTERNAL_f5fc1a87_4_k_cu_eaf95a05_337854cuda3std3__45__cpo6cbeginE)
_ZN40_INTERNAL_f5fc1a87_4_k_cu_eaf95a05_337854cuda3std3__45__cpo6cbeginE:
	.zero		1
	.type		_ZN40_INTERNAL_f5fc1a87_4_k_cu_eaf95a05_337854cuda3std3__48in_placeE,@object
	.size		_ZN40_INTERNAL_f5fc1a87_4_k_cu_eaf95a05_337854cuda3std3__48in_placeE,(_ZN40_INTERNAL_f5fc1a87_4_k_cu_eaf95a05_337854cuda3std6ranges3__45__cpo9iter_moveE - _ZN40_INTERNAL_f5fc1a87_4_k_cu_eaf95a05_337854cuda3std3__48in_placeE)
_ZN40_INTERNAL_f5fc1a87_4_k_cu_eaf95a05_337854cuda3std3__48in_placeE:
	.zero		1
	.type		_ZN40_INTERNAL_f5fc1a87_4_k_cu_eaf95a05_337854cuda3std6ranges3__45__cpo9iter_moveE,@object
	.size		_ZN40_INTERNAL_f5fc1a87_4_k_cu_eaf95a05_337854cuda3std6ranges3__45__cpo9iter_moveE,(_ZN40_INTERNAL_f5fc1a87_4_k_cu_eaf95a05_337854cuda3std3__45__cpo5beginE - _ZN40_INTERNAL_f5fc1a87_4_k_cu_eaf95a05_337854cuda3std6ranges3__45__cpo9iter_moveE)
_ZN40_INTERNAL_f5fc1a87_4_k_cu_eaf95a05_337854cuda3std6ranges3__45__cpo9iter_moveE:
	.zero		1
	.type		_ZN40_INTERNAL_f5fc1a87_4_k_cu_eaf95a05_337854cuda3std3__45__cpo5beginE,@object
	.size		_ZN40_INTERNAL_f5fc1a87_4_k_cu_eaf95a05_337854cuda3std3__45__cpo5beginE,(_ZN40_INTERNAL_f5fc1a87_4_k_cu_eaf95a05_337854cuda3std3__442_GLOBAL__N__f5fc1a87_4_k_cu_eaf95a05_337856ignoreE - _ZN40_INTERNAL_f5fc1a87_4_k_cu_eaf95a05_337854cuda3std3__45__cpo5beginE)
_ZN40_INTERNAL_f5fc1a87_4_k_cu_eaf95a05_337854cuda3std3__45__cpo5beginE:
	.zero		1
	.type		_ZN40_INTERNAL_f5fc1a87_4_k_cu_eaf95a05_337854cuda3std3__442_GLOBAL__N__f5fc1a87_4_k_cu_eaf95a05_337856ignoreE,@object
	.size		_ZN40_INTERNAL_f5fc1a87_4_k_cu_eaf95a05_337854cuda3std3__442_GLOBAL__N__f5fc1a87_4_k_cu_eaf95a05_337856ignoreE,(_ZN40_INTERNAL_f5fc1a87_4_k_cu_eaf95a05_337854cute7productE - _ZN40_INTERNAL_f5fc1a87_4_k_cu_eaf95a05_337854cuda3std3__442_GLOBAL__N__f5fc1a87_4_k_cu_eaf95a05_337856ignoreE)
_ZN40_INTERNAL_f5fc1a87_4_k_cu_eaf95a05_337854cuda3std3__442_GLOBAL__N__f5fc1a87_4_k_cu_eaf95a05_337856ignoreE:
	.zero		1
	.type		_ZN40_INTERNAL_f5fc1a87_4_k_cu_eaf95a05_337854cute7productE,@object
	.size		_ZN40_INTERNAL_f5fc1a87_4_k_cu_eaf95a05_337854cute7productE,(_ZN40_INTERNAL_f5fc1a87_4_k_cu_eaf95a05_337854cuda3std3__45__cpo3endE - _ZN40_INTERNAL_f5fc1a87_4_k_cu_eaf95a05_337854cute7productE)
_ZN40_INTERNAL_f5fc1a87_4_k_cu_eaf95a05_337854cute7productE:
	.zero		1
	.type		_ZN40_INTERNAL_f5fc1a87_4_k_cu_eaf95a05_337854cuda3std3__45__cpo3endE,@object
	.size		_ZN40_INTERNAL_f5fc1a87_4_k_cu_eaf95a05_337854cuda3std3__45__cpo3endE,(_ZN40_INTERNAL_f5fc1a87_4_k_cu_eaf95a05_337854cuda3std3__419piecewise_constructE - _ZN40_INTERNAL_f5fc1a87_4_k_cu_eaf95a05_337854cuda3std3__45__cpo3endE)
_ZN40_INTERNAL_f5fc1a87_4_k_cu_eaf95a05_337854cuda3std3__45__cpo3endE:
	.zero		1
	.type		_ZN40_INTERNAL_f5fc1a87_4_k_cu_eaf95a05_337854cuda3std3__419piecewise_constructE,@object
	.size		_ZN40_INTERNAL_f5fc1a87_4_k_cu_eaf95a05_337854cuda3std3__419piecewise_constructE,(_ZN40_INTERNAL_f5fc1a87_4_k_cu_eaf95a05_337854cuda3std3__45__cpo4cendE - _ZN40_INTERNAL_f5fc1a87_4_k_cu_eaf95a05_337854cuda3std3__419piecewise_constructE)
_ZN40_INTERNAL_f5fc1a87_4_k_cu_eaf95a05_337854cuda3std3__419piecewise_constructE:
	.zero		1
	.type		_ZN40_INTERNAL_f5fc1a87_4_k_cu_eaf95a05_337854cuda3std3__45__cpo4cendE,@object
	.size		_ZN40_INTERNAL_f5fc1a87_4_k_cu_eaf95a05_337854cuda3std3__45__cpo4cendE,(_ZN40_INTERNAL_f5fc1a87_4_k_cu_eaf95a05_337854cuda3std6ranges3__45__cpo4swapE - _ZN40_INTERNAL_f5fc1a87_4_k_cu_eaf95a05_337854cuda3std3__45__cpo4cendE)
_ZN40_INTERNAL_f5fc1a87_4_k_cu_eaf95a05_337854cuda3std3__45__cpo4cendE:
	.zero		1
	.type		_ZN40_INTERNAL_f5fc1a87_4_k_cu_eaf95a05_337854cuda3std6ranges3__45__cpo4swapE,@object
	.size		_ZN40_INTERNAL_f5fc1a87_4_k_cu_eaf95a05_337854cuda3std6ranges3__45__cpo4swapE,(.L_10 - _ZN40_INTERNAL_f5fc1a87_4_k_cu_eaf95a05_337854cuda3std6ranges3__45__cpo4swapE)
_ZN40_INTERNAL_f5fc1a87_4_k_cu_eaf95a05_337854cuda3std6ranges3__45__cpo4swapE:
	.zero		1
.L_10:


//--------------------- .nv.constant0._ZN7cutlass13device_kernelINS_4gemm6kernel13GemmUniversalIN4cute5tupleIJiiiiEEENS1_10collective13CollectiveMmaINS1_35MainloopSm100TmaUmmaWarpSpecializedILi2ELi2ELi4ENS5_IJNS4_1CILi1EEESB_SB_EEEEENS5_IJNSA_ILi128EEESE_SE_EEENS_10bfloat16_tENS5_IJlSB_lEEESG_SH_NS4_8TiledMMAINS4_8MMA_AtomIJNS4_20SM100_MMA_F16BF16_SSISG_SG_fLi128ELi128ELNS4_4UMMA5MajorE0ELSM_0ELNSL_7ScaleInE0ELSN_0EEEEEENS4_6LayoutISC_NS5_IJNSA_ILi0EEESR_SR_EEEEENS5_IJNS4_10UnderscoreESU_SU_EEEEENS4_13SM90_TMA_LOADENS4_14ComposedLayoutINS4_7SwizzleILi3ELi4ELi3EEENS4_18smem_ptr_flag_bitsILi16EEENSQ_INS5_IJNSA_ILi8EEENSA_ILi64EEEEEENS5_IJS14_SB_EEEEEEEvNS4_8identityESX_S18_vS19_EENS_8epilogue10collective18CollectiveEpilogueINS1B_23Sm100TmaWarpSpecializedILi4ELi2ELi32ELb1ELb0EEEJSF_NS5_IJNSQ_ISE_SB_EENSQ_INSA_ILi32EEESB_EEEEESG_SH_SG_SH_NS1B_6fusion15FusionCallbacksIS1F_NS1K_17LinearCombinationISG_fSG_fLNS_15FloatRoundStyleE2EEESF_S1J_JEEENS4_5SM1004TMEM4LOAD26SM100_TMEM_LOAD_32dp32b32xESX_NSY_INSZ_ILi2ELi4ELi3EEES12_NSQ_INS5_IJS13_S1H_EEENS5_IJS1H_SB_EEEEEEENS4_39AutoVectorizingCopyWithAssumedAlignmentILi128EEENS4_14SM90_TMA_STOREES1Y_S20_S20_EEEvvEEEEvNT_6ParamsE --------------------------
	.section	.nv.constant0._ZN7cutlass13device_kernelINS_4gemm6kernel13GemmUniversalIN4cute5tupleIJiiiiEEENS1_10collective13CollectiveMmaINS1_35MainloopSm100TmaUmmaWarpSpecializedILi2ELi2ELi4ENS5_IJNS4_1CILi1EEESB_SB_EEEEENS5_IJNSA_ILi128EEESE_SE_EEENS_10bfloat16_tENS5_IJlSB_lEEESG_SH_NS4_8TiledMMAINS4_8MMA_AtomIJNS4_20SM100_MMA_F16BF16_SSISG_SG_fLi128ELi128ELNS4_4UMMA5MajorE0ELSM_0ELNSL_7ScaleInE0ELSN_0EEEEEENS4_6LayoutISC_NS5_IJNSA_ILi0EEESR_SR_EEEEENS5_IJNS4_10UnderscoreESU_SU_EEEEENS4_13SM90_TMA_LOADENS4_14ComposedLayoutINS4_7SwizzleILi3ELi4ELi3EEENS4_18smem_ptr_flag_bitsILi16EEENSQ_INS5_IJNSA_ILi8EEENSA_ILi64EEEEEENS5_IJS14_SB_EEEEEEEvNS4_8identityESX_S18_vS19_EENS_8epilogue10collective18CollectiveEpilogueINS1B_23Sm100TmaWarpSpecializedILi4ELi2ELi32ELb1ELb0EEEJSF_NS5_IJNSQ_ISE_SB_EENSQ_INSA_ILi32EEESB_EEEEESG_SH_SG_SH_NS1B_6fusion15FusionCallbacksIS1F_NS1K_17LinearCombinationISG_fSG_fLNS_15FloatRoundStyleE2EEESF_S1J_JEEENS4_5SM1004TMEM4LOAD26SM100_TMEM_LOAD_32dp32b32xESX_NSY_INSZ_ILi2ELi4ELi3EEES12_NSQ_INS5_IJS13_S1H_EEENS5_IJS1H_SB_EEEEEEENS4_39AutoVectorizingCopyWithAssumedAlignmentILi128EEENS4_14SM90_TMA_STOREES1Y_S20_S20_EEEvvEEEEvNT_6ParamsE,"a",@progbits
	.sectionflags	@""
	.align	4
.nv.constant0._ZN7cutlass13device_kernelINS_4gemm6kernel13GemmUniversalIN4cute5tupleIJiiiiEEENS1_10collective13CollectiveMmaINS1_35MainloopSm100TmaUmmaWarpSpecializedILi2ELi2ELi4ENS5_IJNS4_1CILi1EEESB_SB_EEEEENS5_IJNSA_ILi128EEESE_SE_EEENS_10bfloat16_tENS5_IJlSB_lEEESG_SH_NS4_8TiledMMAINS4_8MMA_AtomIJNS4_20SM100_MMA_F16BF16_SSISG_SG_fLi128ELi128ELNS4_4UMMA5MajorE0ELSM_0ELNSL_7ScaleInE0ELSN_0EEEEEENS4_6LayoutISC_NS5_IJNSA_ILi0EEESR_SR_EEEEENS5_IJNS4_10UnderscoreESU_SU_EEEEENS4_13SM90_TMA_LOADENS4_14ComposedLayoutINS4_7SwizzleILi3ELi4ELi3EEENS4_18smem_ptr_flag_bitsILi16EEENSQ_INS5_IJNSA_ILi8EEENSA_ILi64EEEEEENS5_IJS14_SB_EEEEEEEvNS4_8identityESX_S18_vS19_EENS_8epilogue10collective18CollectiveEpilogueINS1B_23Sm100TmaWarpSpecializedILi4ELi2ELi32ELb1ELb0EEEJSF_NS5_IJNSQ_ISE_SB_EENSQ_INSA_ILi32EEESB_EEEEESG_SH_SG_SH_NS1B_6fusion15FusionCallbacksIS1F_NS1K_17LinearCombinationISG_fSG_fLNS_15FloatRoundStyleE2EEESF_S1J_JEEENS4_5SM1004TMEM4LOAD26SM100_TMEM_LOAD_32dp32b32xESX_NSY_INSZ_ILi2ELi4ELi3EEES12_NSQ_INS5_IJS13_S1H_EEENS5_IJS1H_SB_EEEEEEENS4_39AutoVectorizingCopyWithAssumedAlignmentILi128EEENS4_14SM90_TMA_STOREES1Y_S20_S20_EEEvvEEEEvNT_6ParamsE:
	.zero		2944


//--------------------- SYMBOLS --------------------------

	.type		.nv.reservedSmem.offset0,@object
	.size		.nv.reservedSmem.offset0,0x4
	.type		.nv.reservedSmem.cap,@object
	.size		.nv.reservedSmem.cap,0x4
	.type		__assertfail,@function
